//
// Generated by NVIDIA NVVM Compiler
//
// Compiler Build ID: CL-36424714
// Cuda compilation tools, release 13.0, V13.0.88
// Based on NVVM 20.0.0
//

.version 9.0
.target sm_100
.address_size 64

	// .globl	_Z16rpe_q_forward_v2ILj4EEviiiiiiPKiPKfS3_S3_Pf
// _ZZ16rpe_q_forward_v2ILj4EEviiiiiiPKiPKfS3_S3_PfE21shared_query_features has been demoted
// _ZZ16rpe_q_forward_v2ILj8EEviiiiiiPKiPKfS3_S3_PfE21shared_query_features has been demoted
// _ZZ16rpe_q_forward_v2ILj16EEviiiiiiPKiPKfS3_S3_PfE21shared_query_features has been demoted
// _ZZ16rpe_q_forward_v2ILj32EEviiiiiiPKiPKfS3_S3_PfE21shared_query_features has been demoted
// _ZZ16rpe_q_forward_v2ILj100EEviiiiiiPKiPKfS3_S3_PfE21shared_query_features has been demoted
// _ZZ17rpe_q_backward_v2ILj4EEviiiiiiPKiPKfS3_S3_PfS4_S4_E21shared_query_features has been demoted
// _ZZ17rpe_q_backward_v2ILj4EEviiiiiiPKiPKfS3_S3_PfS4_S4_E26shared_grad_query_features has been demoted
// _ZZ17rpe_q_backward_v2ILj8EEviiiiiiPKiPKfS3_S3_PfS4_S4_E21shared_query_features has been demoted
// _ZZ17rpe_q_backward_v2ILj8EEviiiiiiPKiPKfS3_S3_PfS4_S4_E26shared_grad_query_features has been demoted
// _ZZ17rpe_q_backward_v2ILj16EEviiiiiiPKiPKfS3_S3_PfS4_S4_E21shared_query_features has been demoted
// _ZZ17rpe_q_backward_v2ILj16EEviiiiiiPKiPKfS3_S3_PfS4_S4_E26shared_grad_query_features has been demoted
// _ZZ17rpe_q_backward_v2ILj32EEviiiiiiPKiPKfS3_S3_PfS4_S4_E21shared_query_features has been demoted
// _ZZ17rpe_q_backward_v2ILj32EEviiiiiiPKiPKfS3_S3_PfS4_S4_E26shared_grad_query_features has been demoted
// _ZZ17rpe_q_backward_v2ILj100EEviiiiiiPKiPKfS3_S3_PfS4_S4_E21shared_query_features has been demoted
// _ZZ17rpe_q_backward_v2ILj100EEviiiiiiPKiPKfS3_S3_PfS4_S4_E26shared_grad_query_features has been demoted

.visible .entry _Z16rpe_q_forward_v2ILj4EEviiiiiiPKiPKfS3_S3_Pf(
	.param .u32 _Z16rpe_q_forward_v2ILj4EEviiiiiiPKiPKfS3_S3_Pf_param_0,
	.param .u32 _Z16rpe_q_forward_v2ILj4EEviiiiiiPKiPKfS3_S3_Pf_param_1,
	.param .u32 _Z16rpe_q_forward_v2ILj4EEviiiiiiPKiPKfS3_S3_Pf_param_2,
	.param .u32 _Z16rpe_q_forward_v2ILj4EEviiiiiiPKiPKfS3_S3_Pf_param_3,
	.param .u32 _Z16rpe_q_forward_v2ILj4EEviiiiiiPKiPKfS3_S3_Pf_param_4,
	.param .u32 _Z16rpe_q_forward_v2ILj4EEviiiiiiPKiPKfS3_S3_Pf_param_5,
	.param .u64 .ptr .align 1 _Z16rpe_q_forward_v2ILj4EEviiiiiiPKiPKfS3_S3_Pf_param_6,
	.param .u64 .ptr .align 1 _Z16rpe_q_forward_v2ILj4EEviiiiiiPKiPKfS3_S3_Pf_param_7,
	.param .u64 .ptr .align 1 _Z16rpe_q_forward_v2ILj4EEviiiiiiPKiPKfS3_S3_Pf_param_8,
	.param .u64 .ptr .align 1 _Z16rpe_q_forward_v2ILj4EEviiiiiiPKiPKfS3_S3_Pf_param_9,
	.param .u64 .ptr .align 1 _Z16rpe_q_forward_v2ILj4EEviiiiiiPKiPKfS3_S3_Pf_param_10
)
{
	.reg .pred 	%p<17>;
	.reg .b32 	%r<65>;
	.reg .b32 	%f<115>;
	.reg .b64 	%rd<37>;
	// demoted variable
	.shared .align 4 .b8 _ZZ16rpe_q_forward_v2ILj4EEviiiiiiPKiPKfS3_S3_PfE21shared_query_features[16];
	ld.param.u32 	%r32, [_Z16rpe_q_forward_v2ILj4EEviiiiiiPKiPKfS3_S3_Pf_param_1];
	ld.param.u32 	%r28, [_Z16rpe_q_forward_v2ILj4EEviiiiiiPKiPKfS3_S3_Pf_param_2];
	ld.param.u32 	%r29, [_Z16rpe_q_forward_v2ILj4EEviiiiiiPKiPKfS3_S3_Pf_param_3];
	ld.param.u32 	%r30, [_Z16rpe_q_forward_v2ILj4EEviiiiiiPKiPKfS3_S3_Pf_param_4];
	ld.param.u32 	%r31, [_Z16rpe_q_forward_v2ILj4EEviiiiiiPKiPKfS3_S3_Pf_param_5];
	ld.param.u64 	%rd11, [_Z16rpe_q_forward_v2ILj4EEviiiiiiPKiPKfS3_S3_Pf_param_7];
	ld.param.u64 	%rd14, [_Z16rpe_q_forward_v2ILj4EEviiiiiiPKiPKfS3_S3_Pf_param_8];
	ld.param.u64 	%rd12, [_Z16rpe_q_forward_v2ILj4EEviiiiiiPKiPKfS3_S3_Pf_param_9];
	ld.param.u64 	%rd13, [_Z16rpe_q_forward_v2ILj4EEviiiiiiPKiPKfS3_S3_Pf_param_10];
	cvta.to.global.u64 	%rd1, %rd14;
	mov.u32 	%r1, %ctaid.x;
	mov.u32 	%r2, %ctaid.y;
	mov.u32 	%r3, %tid.x;
	setp.ge.s32 	%p1, %r1, %r32;
	setp.ge.s32 	%p2, %r2, %r29;
	or.pred  	%p3, %p1, %p2;
	setp.ge.s32 	%p4, %r3, %r28;
	or.pred  	%p5, %p4, %p3;
	@%p5 bra 	$L__BB0_18;
	setp.ge.s32 	%p6, %r3, %r30;
	@%p6 bra 	$L__BB0_4;
	mad.lo.s32 	%r33, %r29, %r1, %r2;
	mul.lo.s32 	%r4, %r33, %r30;
	mov.u32 	%r5, %ntid.x;
	cvta.to.global.u64 	%rd2, %rd12;
	mov.u32 	%r57, %r3;
$L__BB0_3:
	add.s32 	%r34, %r57, %r4;
	mul.wide.s32 	%rd15, %r34, 4;
	add.s64 	%rd16, %rd2, %rd15;
	ld.global.f32 	%f14, [%rd16];
	shl.b32 	%r35, %r57, 2;
	mov.u32 	%r36, _ZZ16rpe_q_forward_v2ILj4EEviiiiiiPKiPKfS3_S3_PfE21shared_query_features;
	add.s32 	%r37, %r36, %r35;
	st.shared.f32 	[%r37], %f14;
	add.s32 	%r57, %r57, %r5;
	setp.lt.s32 	%p7, %r57, %r30;
	@%p7 bra 	$L__BB0_3;
$L__BB0_4:
	bar.sync 	0;
	mad.lo.s32 	%r38, %r28, %r1, %r3;
	cvta.to.global.u64 	%rd17, %rd11;
	mul.wide.s32 	%rd18, %r38, 4;
	add.s64 	%rd19, %rd17, %rd18;
	ld.global.f32 	%f16, [%rd19];
	cvt.rmi.f32.f32 	%f17, %f16;
	cvt.rzi.s32.f32 	%r39, %f17;
	max.s32 	%r40, %r39, 0;
	add.s32 	%r41, %r31, -1;
	min.s32 	%r42, %r40, %r41;
	mad.lo.s32 	%r43, %r42, %r29, %r2;
	mul.lo.s32 	%r44, %r43, %r30;
	cvt.s64.s32 	%rd3, %r44;
	mad.lo.s32 	%r45, %r38, %r29, %r2;
	cvta.to.global.u64 	%rd20, %rd13;
	mul.wide.s32 	%rd21, %r45, 4;
	add.s64 	%rd4, %rd20, %rd21;
	setp.lt.s32 	%p8, %r30, 1;
	mov.f32 	%f114, 0f00000000;
	@%p8 bra 	$L__BB0_17;
	and.b32  	%r8, %r30, 15;
	setp.lt.u32 	%p9, %r30, 16;
	mov.f32 	%f114, 0f00000000;
	mov.b32 	%r61, 0;
	@%p9 bra 	$L__BB0_8;
	and.b32  	%r61, %r30, 2147483632;
	neg.s32 	%r59, %r61;
	shl.b64 	%rd22, %rd3, 2;
	add.s64 	%rd23, %rd22, %rd1;
	add.s64 	%rd35, %rd23, 32;
	mov.u32 	%r48, _ZZ16rpe_q_forward_v2ILj4EEviiiiiiPKiPKfS3_S3_PfE21shared_query_features;
	add.s32 	%r58, %r48, 32;
	mov.f32 	%f114, 0f00000000;
$L__BB0_7:
	.pragma "nounroll";
	ld.shared.f32 	%f21, [%r58+-32];
	ld.global.f32 	%f22, [%rd35+-32];
	fma.rn.f32 	%f23, %f21, %f22, %f114;
	ld.shared.f32 	%f24, [%r58+-28];
	ld.global.f32 	%f25, [%rd35+-28];
	fma.rn.f32 	%f26, %f24, %f25, %f23;
	ld.shared.f32 	%f27, [%r58+-24];
	ld.global.f32 	%f28, [%rd35+-24];
	fma.rn.f32 	%f29, %f27, %f28, %f26;
	ld.shared.f32 	%f30, [%r58+-20];
	ld.global.f32 	%f31, [%rd35+-20];
	fma.rn.f32 	%f32, %f30, %f31, %f29;
	ld.shared.f32 	%f33, [%r58+-16];
	ld.global.f32 	%f34, [%rd35+-16];
	fma.rn.f32 	%f35, %f33, %f34, %f32;
	ld.shared.f32 	%f36, [%r58+-12];
	ld.global.f32 	%f37, [%rd35+-12];
	fma.rn.f32 	%f38, %f36, %f37, %f35;
	ld.shared.f32 	%f39, [%r58+-8];
	ld.global.f32 	%f40, [%rd35+-8];
	fma.rn.f32 	%f41, %f39, %f40, %f38;
	ld.shared.f32 	%f42, [%r58+-4];
	ld.global.f32 	%f43, [%rd35+-4];
	fma.rn.f32 	%f44, %f42, %f43, %f41;
	ld.shared.f32 	%f45, [%r58];
	ld.global.f32 	%f46, [%rd35];
	fma.rn.f32 	%f47, %f45, %f46, %f44;
	ld.shared.f32 	%f48, [%r58+4];
	ld.global.f32 	%f49, [%rd35+4];
	fma.rn.f32 	%f50, %f48, %f49, %f47;
	ld.shared.f32 	%f51, [%r58+8];
	ld.global.f32 	%f52, [%rd35+8];
	fma.rn.f32 	%f53, %f51, %f52, %f50;
	ld.shared.f32 	%f54, [%r58+12];
	ld.global.f32 	%f55, [%rd35+12];
	fma.rn.f32 	%f56, %f54, %f55, %f53;
	ld.shared.f32 	%f57, [%r58+16];
	ld.global.f32 	%f58, [%rd35+16];
	fma.rn.f32 	%f59, %f57, %f58, %f56;
	ld.shared.f32 	%f60, [%r58+20];
	ld.global.f32 	%f61, [%rd35+20];
	fma.rn.f32 	%f62, %f60, %f61, %f59;
	ld.shared.f32 	%f63, [%r58+24];
	ld.global.f32 	%f64, [%rd35+24];
	fma.rn.f32 	%f65, %f63, %f64, %f62;
	ld.shared.f32 	%f66, [%r58+28];
	ld.global.f32 	%f67, [%rd35+28];
	fma.rn.f32 	%f114, %f66, %f67, %f65;
	add.s32 	%r59, %r59, 16;
	add.s32 	%r58, %r58, 64;
	add.s64 	%rd35, %rd35, 64;
	setp.ne.s32 	%p10, %r59, 0;
	@%p10 bra 	$L__BB0_7;
$L__BB0_8:
	setp.eq.s32 	%p11, %r8, 0;
	@%p11 bra 	$L__BB0_17;
	and.b32  	%r16, %r30, 7;
	setp.lt.u32 	%p12, %r8, 8;
	@%p12 bra 	$L__BB0_11;
	shl.b32 	%r49, %r61, 2;
	mov.u32 	%r50, _ZZ16rpe_q_forward_v2ILj4EEviiiiiiPKiPKfS3_S3_PfE21shared_query_features;
	add.s32 	%r51, %r50, %r49;
	ld.shared.f32 	%f69, [%r51];
	cvt.u64.u32 	%rd24, %r61;
	add.s64 	%rd25, %rd24, %rd3;
	shl.b64 	%rd26, %rd25, 2;
	add.s64 	%rd27, %rd1, %rd26;
	ld.global.f32 	%f70, [%rd27];
	fma.rn.f32 	%f71, %f69, %f70, %f114;
	ld.shared.f32 	%f72, [%r51+4];
	ld.global.f32 	%f73, [%rd27+4];
	fma.rn.f32 	%f74, %f72, %f73, %f71;
	ld.shared.f32 	%f75, [%r51+8];
	ld.global.f32 	%f76, [%rd27+8];
	fma.rn.f32 	%f77, %f75, %f76, %f74;
	ld.shared.f32 	%f78, [%r51+12];
	ld.global.f32 	%f79, [%rd27+12];
	fma.rn.f32 	%f80, %f78, %f79, %f77;
	ld.shared.f32 	%f81, [%r51+16];
	ld.global.f32 	%f82, [%rd27+16];
	fma.rn.f32 	%f83, %f81, %f82, %f80;
	ld.shared.f32 	%f84, [%r51+20];
	ld.global.f32 	%f85, [%rd27+20];
	fma.rn.f32 	%f86, %f84, %f85, %f83;
	ld.shared.f32 	%f87, [%r51+24];
	ld.global.f32 	%f88, [%rd27+24];
	fma.rn.f32 	%f89, %f87, %f88, %f86;
	ld.shared.f32 	%f90, [%r51+28];
	ld.global.f32 	%f91, [%rd27+28];
	fma.rn.f32 	%f114, %f90, %f91, %f89;
	add.s32 	%r61, %r61, 8;
$L__BB0_11:
	setp.eq.s32 	%p13, %r16, 0;
	@%p13 bra 	$L__BB0_17;
	and.b32  	%r19, %r30, 3;
	setp.lt.u32 	%p14, %r16, 4;
	@%p14 bra 	$L__BB0_14;
	shl.b32 	%r52, %r61, 2;
	mov.u32 	%r53, _ZZ16rpe_q_forward_v2ILj4EEviiiiiiPKiPKfS3_S3_PfE21shared_query_features;
	add.s32 	%r54, %r53, %r52;
	ld.shared.f32 	%f93, [%r54];
	cvt.u64.u32 	%rd28, %r61;
	add.s64 	%rd29, %rd28, %rd3;
	shl.b64 	%rd30, %rd29, 2;
	add.s64 	%rd31, %rd1, %rd30;
	ld.global.f32 	%f94, [%rd31];
	fma.rn.f32 	%f95, %f93, %f94, %f114;
	ld.shared.f32 	%f96, [%r54+4];
	ld.global.f32 	%f97, [%rd31+4];
	fma.rn.f32 	%f98, %f96, %f97, %f95;
	ld.shared.f32 	%f99, [%r54+8];
	ld.global.f32 	%f100, [%rd31+8];
	fma.rn.f32 	%f101, %f99, %f100, %f98;
	ld.shared.f32 	%f102, [%r54+12];
	ld.global.f32 	%f103, [%rd31+12];
	fma.rn.f32 	%f114, %f102, %f103, %f101;
	add.s32 	%r61, %r61, 4;
$L__BB0_14:
	setp.eq.s32 	%p15, %r19, 0;
	@%p15 bra 	$L__BB0_17;
	cvt.u64.u32 	%rd32, %r61;
	add.s64 	%rd33, %rd3, %rd32;
	shl.b64 	%rd34, %rd33, 2;
	add.s64 	%rd36, %rd1, %rd34;
	shl.b32 	%r55, %r61, 2;
	mov.u32 	%r56, _ZZ16rpe_q_forward_v2ILj4EEviiiiiiPKiPKfS3_S3_PfE21shared_query_features;
	add.s32 	%r64, %r56, %r55;
	neg.s32 	%r63, %r19;
$L__BB0_16:
	.pragma "nounroll";
	ld.shared.f32 	%f104, [%r64];
	ld.global.f32 	%f105, [%rd36];
	fma.rn.f32 	%f114, %f104, %f105, %f114;
	add.s64 	%rd36, %rd36, 4;
	add.s32 	%r64, %r64, 4;
	add.s32 	%r63, %r63, 1;
	setp.ne.s32 	%p16, %r63, 0;
	@%p16 bra 	$L__BB0_16;
$L__BB0_17:
	st.global.f32 	[%rd4], %f114;
$L__BB0_18:
	ret;

}
	// .globl	_Z16rpe_q_forward_v2ILj8EEviiiiiiPKiPKfS3_S3_Pf
.visible .entry _Z16rpe_q_forward_v2ILj8EEviiiiiiPKiPKfS3_S3_Pf(
	.param .u32 _Z16rpe_q_forward_v2ILj8EEviiiiiiPKiPKfS3_S3_Pf_param_0,
	.param .u32 _Z16rpe_q_forward_v2ILj8EEviiiiiiPKiPKfS3_S3_Pf_param_1,
	.param .u32 _Z16rpe_q_forward_v2ILj8EEviiiiiiPKiPKfS3_S3_Pf_param_2,
	.param .u32 _Z16rpe_q_forward_v2ILj8EEviiiiiiPKiPKfS3_S3_Pf_param_3,
	.param .u32 _Z16rpe_q_forward_v2ILj8EEviiiiiiPKiPKfS3_S3_Pf_param_4,
	.param .u32 _Z16rpe_q_forward_v2ILj8EEviiiiiiPKiPKfS3_S3_Pf_param_5,
	.param .u64 .ptr .align 1 _Z16rpe_q_forward_v2ILj8EEviiiiiiPKiPKfS3_S3_Pf_param_6,
	.param .u64 .ptr .align 1 _Z16rpe_q_forward_v2ILj8EEviiiiiiPKiPKfS3_S3_Pf_param_7,
	.param .u64 .ptr .align 1 _Z16rpe_q_forward_v2ILj8EEviiiiiiPKiPKfS3_S3_Pf_param_8,
	.param .u64 .ptr .align 1 _Z16rpe_q_forward_v2ILj8EEviiiiiiPKiPKfS3_S3_Pf_param_9,
	.param .u64 .ptr .align 1 _Z16rpe_q_forward_v2ILj8EEviiiiiiPKiPKfS3_S3_Pf_param_10
)
{
	.reg .pred 	%p<17>;
	.reg .b32 	%r<65>;
	.reg .b32 	%f<115>;
	.reg .b64 	%rd<37>;
	// demoted variable
	.shared .align 4 .b8 _ZZ16rpe_q_forward_v2ILj8EEviiiiiiPKiPKfS3_S3_PfE21shared_query_features[32];
	ld.param.u32 	%r32, [_Z16rpe_q_forward_v2ILj8EEviiiiiiPKiPKfS3_S3_Pf_param_1];
	ld.param.u32 	%r28, [_Z16rpe_q_forward_v2ILj8EEviiiiiiPKiPKfS3_S3_Pf_param_2];
	ld.param.u32 	%r29, [_Z16rpe_q_forward_v2ILj8EEviiiiiiPKiPKfS3_S3_Pf_param_3];
	ld.param.u32 	%r30, [_Z16rpe_q_forward_v2ILj8EEviiiiiiPKiPKfS3_S3_Pf_param_4];
	ld.param.u32 	%r31, [_Z16rpe_q_forward_v2ILj8EEviiiiiiPKiPKfS3_S3_Pf_param_5];
	ld.param.u64 	%rd11, [_Z16rpe_q_forward_v2ILj8EEviiiiiiPKiPKfS3_S3_Pf_param_7];
	ld.param.u64 	%rd14, [_Z16rpe_q_forward_v2ILj8EEviiiiiiPKiPKfS3_S3_Pf_param_8];
	ld.param.u64 	%rd12, [_Z16rpe_q_forward_v2ILj8EEviiiiiiPKiPKfS3_S3_Pf_param_9];
	ld.param.u64 	%rd13, [_Z16rpe_q_forward_v2ILj8EEviiiiiiPKiPKfS3_S3_Pf_param_10];
	cvta.to.global.u64 	%rd1, %rd14;
	mov.u32 	%r1, %ctaid.x;
	mov.u32 	%r2, %ctaid.y;
	mov.u32 	%r3, %tid.x;
	setp.ge.s32 	%p1, %r1, %r32;
	setp.ge.s32 	%p2, %r2, %r29;
	or.pred  	%p3, %p1, %p2;
	setp.ge.s32 	%p4, %r3, %r28;
	or.pred  	%p5, %p4, %p3;
	@%p5 bra 	$L__BB1_18;
	setp.ge.s32 	%p6, %r3, %r30;
	@%p6 bra 	$L__BB1_4;
	mad.lo.s32 	%r33, %r29, %r1, %r2;
	mul.lo.s32 	%r4, %r33, %r30;
	mov.u32 	%r5, %ntid.x;
	cvta.to.global.u64 	%rd2, %rd12;
	mov.u32 	%r57, %r3;
$L__BB1_3:
	add.s32 	%r34, %r57, %r4;
	mul.wide.s32 	%rd15, %r34, 4;
	add.s64 	%rd16, %rd2, %rd15;
	ld.global.f32 	%f14, [%rd16];
	shl.b32 	%r35, %r57, 2;
	mov.u32 	%r36, _ZZ16rpe_q_forward_v2ILj8EEviiiiiiPKiPKfS3_S3_PfE21shared_query_features;
	add.s32 	%r37, %r36, %r35;
	st.shared.f32 	[%r37], %f14;
	add.s32 	%r57, %r57, %r5;
	setp.lt.s32 	%p7, %r57, %r30;
	@%p7 bra 	$L__BB1_3;
$L__BB1_4:
	bar.sync 	0;
	mad.lo.s32 	%r38, %r28, %r1, %r3;
	cvta.to.global.u64 	%rd17, %rd11;
	mul.wide.s32 	%rd18, %r38, 4;
	add.s64 	%rd19, %rd17, %rd18;
	ld.global.f32 	%f16, [%rd19];
	cvt.rmi.f32.f32 	%f17, %f16;
	cvt.rzi.s32.f32 	%r39, %f17;
	max.s32 	%r40, %r39, 0;
	add.s32 	%r41, %r31, -1;
	min.s32 	%r42, %r40, %r41;
	mad.lo.s32 	%r43, %r42, %r29, %r2;
	mul.lo.s32 	%r44, %r43, %r30;
	cvt.s64.s32 	%rd3, %r44;
	mad.lo.s32 	%r45, %r38, %r29, %r2;
	cvta.to.global.u64 	%rd20, %rd13;
	mul.wide.s32 	%rd21, %r45, 4;
	add.s64 	%rd4, %rd20, %rd21;
	setp.lt.s32 	%p8, %r30, 1;
	mov.f32 	%f114, 0f00000000;
	@%p8 bra 	$L__BB1_17;
	and.b32  	%r8, %r30, 15;
	setp.lt.u32 	%p9, %r30, 16;
	mov.f32 	%f114, 0f00000000;
	mov.b32 	%r61, 0;
	@%p9 bra 	$L__BB1_8;
	and.b32  	%r61, %r30, 2147483632;
	neg.s32 	%r59, %r61;
	shl.b64 	%rd22, %rd3, 2;
	add.s64 	%rd23, %rd22, %rd1;
	add.s64 	%rd35, %rd23, 32;
	mov.u32 	%r48, _ZZ16rpe_q_forward_v2ILj8EEviiiiiiPKiPKfS3_S3_PfE21shared_query_features;
	add.s32 	%r58, %r48, 32;
	mov.f32 	%f114, 0f00000000;
$L__BB1_7:
	.pragma "nounroll";
	ld.shared.f32 	%f21, [%r58+-32];
	ld.global.f32 	%f22, [%rd35+-32];
	fma.rn.f32 	%f23, %f21, %f22, %f114;
	ld.shared.f32 	%f24, [%r58+-28];
	ld.global.f32 	%f25, [%rd35+-28];
	fma.rn.f32 	%f26, %f24, %f25, %f23;
	ld.shared.f32 	%f27, [%r58+-24];
	ld.global.f32 	%f28, [%rd35+-24];
	fma.rn.f32 	%f29, %f27, %f28, %f26;
	ld.shared.f32 	%f30, [%r58+-20];
	ld.global.f32 	%f31, [%rd35+-20];
	fma.rn.f32 	%f32, %f30, %f31, %f29;
	ld.shared.f32 	%f33, [%r58+-16];
	ld.global.f32 	%f34, [%rd35+-16];
	fma.rn.f32 	%f35, %f33, %f34, %f32;
	ld.shared.f32 	%f36, [%r58+-12];
	ld.global.f32 	%f37, [%rd35+-12];
	fma.rn.f32 	%f38, %f36, %f37, %f35;
	ld.shared.f32 	%f39, [%r58+-8];
	ld.global.f32 	%f40, [%rd35+-8];
	fma.rn.f32 	%f41, %f39, %f40, %f38;
	ld.shared.f32 	%f42, [%r58+-4];
	ld.global.f32 	%f43, [%rd35+-4];
	fma.rn.f32 	%f44, %f42, %f43, %f41;
	ld.shared.f32 	%f45, [%r58];
	ld.global.f32 	%f46, [%rd35];
	fma.rn.f32 	%f47, %f45, %f46, %f44;
	ld.shared.f32 	%f48, [%r58+4];
	ld.global.f32 	%f49, [%rd35+4];
	fma.rn.f32 	%f50, %f48, %f49, %f47;
	ld.shared.f32 	%f51, [%r58+8];
	ld.global.f32 	%f52, [%rd35+8];
	fma.rn.f32 	%f53, %f51, %f52, %f50;
	ld.shared.f32 	%f54, [%r58+12];
	ld.global.f32 	%f55, [%rd35+12];
	fma.rn.f32 	%f56, %f54, %f55, %f53;
	ld.shared.f32 	%f57, [%r58+16];
	ld.global.f32 	%f58, [%rd35+16];
	fma.rn.f32 	%f59, %f57, %f58, %f56;
	ld.shared.f32 	%f60, [%r58+20];
	ld.global.f32 	%f61, [%rd35+20];
	fma.rn.f32 	%f62, %f60, %f61, %f59;
	ld.shared.f32 	%f63, [%r58+24];
	ld.global.f32 	%f64, [%rd35+24];
	fma.rn.f32 	%f65, %f63, %f64, %f62;
	ld.shared.f32 	%f66, [%r58+28];
	ld.global.f32 	%f67, [%rd35+28];
	fma.rn.f32 	%f114, %f66, %f67, %f65;
	add.s32 	%r59, %r59, 16;
	add.s32 	%r58, %r58, 64;
	add.s64 	%rd35, %rd35, 64;
	setp.ne.s32 	%p10, %r59, 0;
	@%p10 bra 	$L__BB1_7;
$L__BB1_8:
	setp.eq.s32 	%p11, %r8, 0;
	@%p11 bra 	$L__BB1_17;
	and.b32  	%r16, %r30, 7;
	setp.lt.u32 	%p12, %r8, 8;
	@%p12 bra 	$L__BB1_11;
	shl.b32 	%r49, %r61, 2;
	mov.u32 	%r50, _ZZ16rpe_q_forward_v2ILj8EEviiiiiiPKiPKfS3_S3_PfE21shared_query_features;
	add.s32 	%r51, %r50, %r49;
	ld.shared.f32 	%f69, [%r51];
	cvt.u64.u32 	%rd24, %r61;
	add.s64 	%rd25, %rd24, %rd3;
	shl.b64 	%rd26, %rd25, 2;
	add.s64 	%rd27, %rd1, %rd26;
	ld.global.f32 	%f70, [%rd27];
	fma.rn.f32 	%f71, %f69, %f70, %f114;
	ld.shared.f32 	%f72, [%r51+4];
	ld.global.f32 	%f73, [%rd27+4];
	fma.rn.f32 	%f74, %f72, %f73, %f71;
	ld.shared.f32 	%f75, [%r51+8];
	ld.global.f32 	%f76, [%rd27+8];
	fma.rn.f32 	%f77, %f75, %f76, %f74;
	ld.shared.f32 	%f78, [%r51+12];
	ld.global.f32 	%f79, [%rd27+12];
	fma.rn.f32 	%f80, %f78, %f79, %f77;
	ld.shared.f32 	%f81, [%r51+16];
	ld.global.f32 	%f82, [%rd27+16];
	fma.rn.f32 	%f83, %f81, %f82, %f80;
	ld.shared.f32 	%f84, [%r51+20];
	ld.global.f32 	%f85, [%rd27+20];
	fma.rn.f32 	%f86, %f84, %f85, %f83;
	ld.shared.f32 	%f87, [%r51+24];
	ld.global.f32 	%f88, [%rd27+24];
	fma.rn.f32 	%f89, %f87, %f88, %f86;
	ld.shared.f32 	%f90, [%r51+28];
	ld.global.f32 	%f91, [%rd27+28];
	fma.rn.f32 	%f114, %f90, %f91, %f89;
	add.s32 	%r61, %r61, 8;
$L__BB1_11:
	setp.eq.s32 	%p13, %r16, 0;
	@%p13 bra 	$L__BB1_17;
	and.b32  	%r19, %r30, 3;
	setp.lt.u32 	%p14, %r16, 4;
	@%p14 bra 	$L__BB1_14;
	shl.b32 	%r52, %r61, 2;
	mov.u32 	%r53, _ZZ16rpe_q_forward_v2ILj8EEviiiiiiPKiPKfS3_S3_PfE21shared_query_features;
	add.s32 	%r54, %r53, %r52;
	ld.shared.f32 	%f93, [%r54];
	cvt.u64.u32 	%rd28, %r61;
	add.s64 	%rd29, %rd28, %rd3;
	shl.b64 	%rd30, %rd29, 2;
	add.s64 	%rd31, %rd1, %rd30;
	ld.global.f32 	%f94, [%rd31];
	fma.rn.f32 	%f95, %f93, %f94, %f114;
	ld.shared.f32 	%f96, [%r54+4];
	ld.global.f32 	%f97, [%rd31+4];
	fma.rn.f32 	%f98, %f96, %f97, %f95;
	ld.shared.f32 	%f99, [%r54+8];
	ld.global.f32 	%f100, [%rd31+8];
	fma.rn.f32 	%f101, %f99, %f100, %f98;
	ld.shared.f32 	%f102, [%r54+12];
	ld.global.f32 	%f103, [%rd31+12];
	fma.rn.f32 	%f114, %f102, %f103, %f101;
	add.s32 	%r61, %r61, 4;
$L__BB1_14:
	setp.eq.s32 	%p15, %r19, 0;
	@%p15 bra 	$L__BB1_17;
	cvt.u64.u32 	%rd32, %r61;
	add.s64 	%rd33, %rd3, %rd32;
	shl.b64 	%rd34, %rd33, 2;
	add.s64 	%rd36, %rd1, %rd34;
	shl.b32 	%r55, %r61, 2;
	mov.u32 	%r56, _ZZ16rpe_q_forward_v2ILj8EEviiiiiiPKiPKfS3_S3_PfE21shared_query_features;
	add.s32 	%r64, %r56, %r55;
	neg.s32 	%r63, %r19;
$L__BB1_16:
	.pragma "nounroll";
	ld.shared.f32 	%f104, [%r64];
	ld.global.f32 	%f105, [%rd36];
	fma.rn.f32 	%f114, %f104, %f105, %f114;
	add.s64 	%rd36, %rd36, 4;
	add.s32 	%r64, %r64, 4;
	add.s32 	%r63, %r63, 1;
	setp.ne.s32 	%p16, %r63, 0;
	@%p16 bra 	$L__BB1_16;
$L__BB1_17:
	st.global.f32 	[%rd4], %f114;
$L__BB1_18:
	ret;

}
	// .globl	_Z16rpe_q_forward_v2ILj16EEviiiiiiPKiPKfS3_S3_Pf
.visible .entry _Z16rpe_q_forward_v2ILj16EEviiiiiiPKiPKfS3_S3_Pf(
	.param .u32 _Z16rpe_q_forward_v2ILj16EEviiiiiiPKiPKfS3_S3_Pf_param_0,
	.param .u32 _Z16rpe_q_forward_v2ILj16EEviiiiiiPKiPKfS3_S3_Pf_param_1,
	.param .u32 _Z16rpe_q_forward_v2ILj16EEviiiiiiPKiPKfS3_S3_Pf_param_2,
	.param .u32 _Z16rpe_q_forward_v2ILj16EEviiiiiiPKiPKfS3_S3_Pf_param_3,
	.param .u32 _Z16rpe_q_forward_v2ILj16EEviiiiiiPKiPKfS3_S3_Pf_param_4,
	.param .u32 _Z16rpe_q_forward_v2ILj16EEviiiiiiPKiPKfS3_S3_Pf_param_5,
	.param .u64 .ptr .align 1 _Z16rpe_q_forward_v2ILj16EEviiiiiiPKiPKfS3_S3_Pf_param_6,
	.param .u64 .ptr .align 1 _Z16rpe_q_forward_v2ILj16EEviiiiiiPKiPKfS3_S3_Pf_param_7,
	.param .u64 .ptr .align 1 _Z16rpe_q_forward_v2ILj16EEviiiiiiPKiPKfS3_S3_Pf_param_8,
	.param .u64 .ptr .align 1 _Z16rpe_q_forward_v2ILj16EEviiiiiiPKiPKfS3_S3_Pf_param_9,
	.param .u64 .ptr .align 1 _Z16rpe_q_forward_v2ILj16EEviiiiiiPKiPKfS3_S3_Pf_param_10
)
{
	.reg .pred 	%p<17>;
	.reg .b32 	%r<65>;
	.reg .b32 	%f<115>;
	.reg .b64 	%rd<37>;
	// demoted variable
	.shared .align 4 .b8 _ZZ16rpe_q_forward_v2ILj16EEviiiiiiPKiPKfS3_S3_PfE21shared_query_features[64];
	ld.param.u32 	%r32, [_Z16rpe_q_forward_v2ILj16EEviiiiiiPKiPKfS3_S3_Pf_param_1];
	ld.param.u32 	%r28, [_Z16rpe_q_forward_v2ILj16EEviiiiiiPKiPKfS3_S3_Pf_param_2];
	ld.param.u32 	%r29, [_Z16rpe_q_forward_v2ILj16EEviiiiiiPKiPKfS3_S3_Pf_param_3];
	ld.param.u32 	%r30, [_Z16rpe_q_forward_v2ILj16EEviiiiiiPKiPKfS3_S3_Pf_param_4];
	ld.param.u32 	%r31, [_Z16rpe_q_forward_v2ILj16EEviiiiiiPKiPKfS3_S3_Pf_param_5];
	ld.param.u64 	%rd11, [_Z16rpe_q_forward_v2ILj16EEviiiiiiPKiPKfS3_S3_Pf_param_7];
	ld.param.u64 	%rd14, [_Z16rpe_q_forward_v2ILj16EEviiiiiiPKiPKfS3_S3_Pf_param_8];
	ld.param.u64 	%rd12, [_Z16rpe_q_forward_v2ILj16EEviiiiiiPKiPKfS3_S3_Pf_param_9];
	ld.param.u64 	%rd13, [_Z16rpe_q_forward_v2ILj16EEviiiiiiPKiPKfS3_S3_Pf_param_10];
	cvta.to.global.u64 	%rd1, %rd14;
	mov.u32 	%r1, %ctaid.x;
	mov.u32 	%r2, %ctaid.y;
	mov.u32 	%r3, %tid.x;
	setp.ge.s32 	%p1, %r1, %r32;
	setp.ge.s32 	%p2, %r2, %r29;
	or.pred  	%p3, %p1, %p2;
	setp.ge.s32 	%p4, %r3, %r28;
	or.pred  	%p5, %p4, %p3;
	@%p5 bra 	$L__BB2_18;
	setp.ge.s32 	%p6, %r3, %r30;
	@%p6 bra 	$L__BB2_4;
	mad.lo.s32 	%r33, %r29, %r1, %r2;
	mul.lo.s32 	%r4, %r33, %r30;
	mov.u32 	%r5, %ntid.x;
	cvta.to.global.u64 	%rd2, %rd12;
	mov.u32 	%r57, %r3;
$L__BB2_3:
	add.s32 	%r34, %r57, %r4;
	mul.wide.s32 	%rd15, %r34, 4;
	add.s64 	%rd16, %rd2, %rd15;
	ld.global.f32 	%f14, [%rd16];
	shl.b32 	%r35, %r57, 2;
	mov.u32 	%r36, _ZZ16rpe_q_forward_v2ILj16EEviiiiiiPKiPKfS3_S3_PfE21shared_query_features;
	add.s32 	%r37, %r36, %r35;
	st.shared.f32 	[%r37], %f14;
	add.s32 	%r57, %r57, %r5;
	setp.lt.s32 	%p7, %r57, %r30;
	@%p7 bra 	$L__BB2_3;
$L__BB2_4:
	bar.sync 	0;
	mad.lo.s32 	%r38, %r28, %r1, %r3;
	cvta.to.global.u64 	%rd17, %rd11;
	mul.wide.s32 	%rd18, %r38, 4;
	add.s64 	%rd19, %rd17, %rd18;
	ld.global.f32 	%f16, [%rd19];
	cvt.rmi.f32.f32 	%f17, %f16;
	cvt.rzi.s32.f32 	%r39, %f17;
	max.s32 	%r40, %r39, 0;
	add.s32 	%r41, %r31, -1;
	min.s32 	%r42, %r40, %r41;
	mad.lo.s32 	%r43, %r42, %r29, %r2;
	mul.lo.s32 	%r44, %r43, %r30;
	cvt.s64.s32 	%rd3, %r44;
	mad.lo.s32 	%r45, %r38, %r29, %r2;
	cvta.to.global.u64 	%rd20, %rd13;
	mul.wide.s32 	%rd21, %r45, 4;
	add.s64 	%rd4, %rd20, %rd21;
	setp.lt.s32 	%p8, %r30, 1;
	mov.f32 	%f114, 0f00000000;
	@%p8 bra 	$L__BB2_17;
	and.b32  	%r8, %r30, 15;
	setp.lt.u32 	%p9, %r30, 16;
	mov.f32 	%f114, 0f00000000;
	mov.b32 	%r61, 0;
	@%p9 bra 	$L__BB2_8;
	and.b32  	%r61, %r30, 2147483632;
	neg.s32 	%r59, %r61;
	shl.b64 	%rd22, %rd3, 2;
	add.s64 	%rd23, %rd22, %rd1;
	add.s64 	%rd35, %rd23, 32;
	mov.u32 	%r48, _ZZ16rpe_q_forward_v2ILj16EEviiiiiiPKiPKfS3_S3_PfE21shared_query_features;
	add.s32 	%r58, %r48, 32;
	mov.f32 	%f114, 0f00000000;
$L__BB2_7:
	.pragma "nounroll";
	ld.shared.f32 	%f21, [%r58+-32];
	ld.global.f32 	%f22, [%rd35+-32];
	fma.rn.f32 	%f23, %f21, %f22, %f114;
	ld.shared.f32 	%f24, [%r58+-28];
	ld.global.f32 	%f25, [%rd35+-28];
	fma.rn.f32 	%f26, %f24, %f25, %f23;
	ld.shared.f32 	%f27, [%r58+-24];
	ld.global.f32 	%f28, [%rd35+-24];
	fma.rn.f32 	%f29, %f27, %f28, %f26;
	ld.shared.f32 	%f30, [%r58+-20];
	ld.global.f32 	%f31, [%rd35+-20];
	fma.rn.f32 	%f32, %f30, %f31, %f29;
	ld.shared.f32 	%f33, [%r58+-16];
	ld.global.f32 	%f34, [%rd35+-16];
	fma.rn.f32 	%f35, %f33, %f34, %f32;
	ld.shared.f32 	%f36, [%r58+-12];
	ld.global.f32 	%f37, [%rd35+-12];
	fma.rn.f32 	%f38, %f36, %f37, %f35;
	ld.shared.f32 	%f39, [%r58+-8];
	ld.global.f32 	%f40, [%rd35+-8];
	fma.rn.f32 	%f41, %f39, %f40, %f38;
	ld.shared.f32 	%f42, [%r58+-4];
	ld.global.f32 	%f43, [%rd35+-4];
	fma.rn.f32 	%f44, %f42, %f43, %f41;
	ld.shared.f32 	%f45, [%r58];
	ld.global.f32 	%f46, [%rd35];
	fma.rn.f32 	%f47, %f45, %f46, %f44;
	ld.shared.f32 	%f48, [%r58+4];
	ld.global.f32 	%f49, [%rd35+4];
	fma.rn.f32 	%f50, %f48, %f49, %f47;
	ld.shared.f32 	%f51, [%r58+8];
	ld.global.f32 	%f52, [%rd35+8];
	fma.rn.f32 	%f53, %f51, %f52, %f50;
	ld.shared.f32 	%f54, [%r58+12];
	ld.global.f32 	%f55, [%rd35+12];
	fma.rn.f32 	%f56, %f54, %f55, %f53;
	ld.shared.f32 	%f57, [%r58+16];
	ld.global.f32 	%f58, [%rd35+16];
	fma.rn.f32 	%f59, %f57, %f58, %f56;
	ld.shared.f32 	%f60, [%r58+20];
	ld.global.f32 	%f61, [%rd35+20];
	fma.rn.f32 	%f62, %f60, %f61, %f59;
	ld.shared.f32 	%f63, [%r58+24];
	ld.global.f32 	%f64, [%rd35+24];
	fma.rn.f32 	%f65, %f63, %f64, %f62;
	ld.shared.f32 	%f66, [%r58+28];
	ld.global.f32 	%f67, [%rd35+28];
	fma.rn.f32 	%f114, %f66, %f67, %f65;
	add.s32 	%r59, %r59, 16;
	add.s32 	%r58, %r58, 64;
	add.s64 	%rd35, %rd35, 64;
	setp.ne.s32 	%p10, %r59, 0;
	@%p10 bra 	$L__BB2_7;
$L__BB2_8:
	setp.eq.s32 	%p11, %r8, 0;
	@%p11 bra 	$L__BB2_17;
	and.b32  	%r16, %r30, 7;
	setp.lt.u32 	%p12, %r8, 8;
	@%p12 bra 	$L__BB2_11;
	shl.b32 	%r49, %r61, 2;
	mov.u32 	%r50, _ZZ16rpe_q_forward_v2ILj16EEviiiiiiPKiPKfS3_S3_PfE21shared_query_features;
	add.s32 	%r51, %r50, %r49;
	ld.shared.f32 	%f69, [%r51];
	cvt.u64.u32 	%rd24, %r61;
	add.s64 	%rd25, %rd24, %rd3;
	shl.b64 	%rd26, %rd25, 2;
	add.s64 	%rd27, %rd1, %rd26;
	ld.global.f32 	%f70, [%rd27];
	fma.rn.f32 	%f71, %f69, %f70, %f114;
	ld.shared.f32 	%f72, [%r51+4];
	ld.global.f32 	%f73, [%rd27+4];
	fma.rn.f32 	%f74, %f72, %f73, %f71;
	ld.shared.f32 	%f75, [%r51+8];
	ld.global.f32 	%f76, [%rd27+8];
	fma.rn.f32 	%f77, %f75, %f76, %f74;
	ld.shared.f32 	%f78, [%r51+12];
	ld.global.f32 	%f79, [%rd27+12];
	fma.rn.f32 	%f80, %f78, %f79, %f77;
	ld.shared.f32 	%f81, [%r51+16];
	ld.global.f32 	%f82, [%rd27+16];
	fma.rn.f32 	%f83, %f81, %f82, %f80;
	ld.shared.f32 	%f84, [%r51+20];
	ld.global.f32 	%f85, [%rd27+20];
	fma.rn.f32 	%f86, %f84, %f85, %f83;
	ld.shared.f32 	%f87, [%r51+24];
	ld.global.f32 	%f88, [%rd27+24];
	fma.rn.f32 	%f89, %f87, %f88, %f86;
	ld.shared.f32 	%f90, [%r51+28];
	ld.global.f32 	%f91, [%rd27+28];
	fma.rn.f32 	%f114, %f90, %f91, %f89;
	add.s32 	%r61, %r61, 8;
$L__BB2_11:
	setp.eq.s32 	%p13, %r16, 0;
	@%p13 bra 	$L__BB2_17;
	and.b32  	%r19, %r30, 3;
	setp.lt.u32 	%p14, %r16, 4;
	@%p14 bra 	$L__BB2_14;
	shl.b32 	%r52, %r61, 2;
	mov.u32 	%r53, _ZZ16rpe_q_forward_v2ILj16EEviiiiiiPKiPKfS3_S3_PfE21shared_query_features;
	add.s32 	%r54, %r53, %r52;
	ld.shared.f32 	%f93, [%r54];
	cvt.u64.u32 	%rd28, %r61;
	add.s64 	%rd29, %rd28, %rd3;
	shl.b64 	%rd30, %rd29, 2;
	add.s64 	%rd31, %rd1, %rd30;
	ld.global.f32 	%f94, [%rd31];
	fma.rn.f32 	%f95, %f93, %f94, %f114;
	ld.shared.f32 	%f96, [%r54+4];
	ld.global.f32 	%f97, [%rd31+4];
	fma.rn.f32 	%f98, %f96, %f97, %f95;
	ld.shared.f32 	%f99, [%r54+8];
	ld.global.f32 	%f100, [%rd31+8];
	fma.rn.f32 	%f101, %f99, %f100, %f98;
	ld.shared.f32 	%f102, [%r54+12];
	ld.global.f32 	%f103, [%rd31+12];
	fma.rn.f32 	%f114, %f102, %f103, %f101;
	add.s32 	%r61, %r61, 4;
$L__BB2_14:
	setp.eq.s32 	%p15, %r19, 0;
	@%p15 bra 	$L__BB2_17;
	cvt.u64.u32 	%rd32, %r61;
	add.s64 	%rd33, %rd3, %rd32;
	shl.b64 	%rd34, %rd33, 2;
	add.s64 	%rd36, %rd1, %rd34;
	shl.b32 	%r55, %r61, 2;
	mov.u32 	%r56, _ZZ16rpe_q_forward_v2ILj16EEviiiiiiPKiPKfS3_S3_PfE21shared_query_features;
	add.s32 	%r64, %r56, %r55;
	neg.s32 	%r63, %r19;
$L__BB2_16:
	.pragma "nounroll";
	ld.shared.f32 	%f104, [%r64];
	ld.global.f32 	%f105, [%rd36];
	fma.rn.f32 	%f114, %f104, %f105, %f114;
	add.s64 	%rd36, %rd36, 4;
	add.s32 	%r64, %r64, 4;
	add.s32 	%r63, %r63, 1;
	setp.ne.s32 	%p16, %r63, 0;
	@%p16 bra 	$L__BB2_16;
$L__BB2_17:
	st.global.f32 	[%rd4], %f114;
$L__BB2_18:
	ret;

}
	// .globl	_Z16rpe_q_forward_v2ILj32EEviiiiiiPKiPKfS3_S3_Pf
.visible .entry _Z16rpe_q_forward_v2ILj32EEviiiiiiPKiPKfS3_S3_Pf(
	.param .u32 _Z16rpe_q_forward_v2ILj32EEviiiiiiPKiPKfS3_S3_Pf_param_0,
	.param .u32 _Z16rpe_q_forward_v2ILj32EEviiiiiiPKiPKfS3_S3_Pf_param_1,
	.param .u32 _Z16rpe_q_forward_v2ILj32EEviiiiiiPKiPKfS3_S3_Pf_param_2,
	.param .u32 _Z16rpe_q_forward_v2ILj32EEviiiiiiPKiPKfS3_S3_Pf_param_3,
	.param .u32 _Z16rpe_q_forward_v2ILj32EEviiiiiiPKiPKfS3_S3_Pf_param_4,
	.param .u32 _Z16rpe_q_forward_v2ILj32EEviiiiiiPKiPKfS3_S3_Pf_param_5,
	.param .u64 .ptr .align 1 _Z16rpe_q_forward_v2ILj32EEviiiiiiPKiPKfS3_S3_Pf_param_6,
	.param .u64 .ptr .align 1 _Z16rpe_q_forward_v2ILj32EEviiiiiiPKiPKfS3_S3_Pf_param_7,
	.param .u64 .ptr .align 1 _Z16rpe_q_forward_v2ILj32EEviiiiiiPKiPKfS3_S3_Pf_param_8,
	.param .u64 .ptr .align 1 _Z16rpe_q_forward_v2ILj32EEviiiiiiPKiPKfS3_S3_Pf_param_9,
	.param .u64 .ptr .align 1 _Z16rpe_q_forward_v2ILj32EEviiiiiiPKiPKfS3_S3_Pf_param_10
)
{
	.reg .pred 	%p<17>;
	.reg .b32 	%r<65>;
	.reg .b32 	%f<115>;
	.reg .b64 	%rd<37>;
	// demoted variable
	.shared .align 4 .b8 _ZZ16rpe_q_forward_v2ILj32EEviiiiiiPKiPKfS3_S3_PfE21shared_query_features[128];
	ld.param.u32 	%r32, [_Z16rpe_q_forward_v2ILj32EEviiiiiiPKiPKfS3_S3_Pf_param_1];
	ld.param.u32 	%r28, [_Z16rpe_q_forward_v2ILj32EEviiiiiiPKiPKfS3_S3_Pf_param_2];
	ld.param.u32 	%r29, [_Z16rpe_q_forward_v2ILj32EEviiiiiiPKiPKfS3_S3_Pf_param_3];
	ld.param.u32 	%r30, [_Z16rpe_q_forward_v2ILj32EEviiiiiiPKiPKfS3_S3_Pf_param_4];
	ld.param.u32 	%r31, [_Z16rpe_q_forward_v2ILj32EEviiiiiiPKiPKfS3_S3_Pf_param_5];
	ld.param.u64 	%rd11, [_Z16rpe_q_forward_v2ILj32EEviiiiiiPKiPKfS3_S3_Pf_param_7];
	ld.param.u64 	%rd14, [_Z16rpe_q_forward_v2ILj32EEviiiiiiPKiPKfS3_S3_Pf_param_8];
	ld.param.u64 	%rd12, [_Z16rpe_q_forward_v2ILj32EEviiiiiiPKiPKfS3_S3_Pf_param_9];
	ld.param.u64 	%rd13, [_Z16rpe_q_forward_v2ILj32EEviiiiiiPKiPKfS3_S3_Pf_param_10];
	cvta.to.global.u64 	%rd1, %rd14;
	mov.u32 	%r1, %ctaid.x;
	mov.u32 	%r2, %ctaid.y;
	mov.u32 	%r3, %tid.x;
	setp.ge.s32 	%p1, %r1, %r32;
	setp.ge.s32 	%p2, %r2, %r29;
	or.pred  	%p3, %p1, %p2;
	setp.ge.s32 	%p4, %r3, %r28;
	or.pred  	%p5, %p4, %p3;
	@%p5 bra 	$L__BB3_18;
	setp.ge.s32 	%p6, %r3, %r30;
	@%p6 bra 	$L__BB3_4;
	mad.lo.s32 	%r33, %r29, %r1, %r2;
	mul.lo.s32 	%r4, %r33, %r30;
	mov.u32 	%r5, %ntid.x;
	cvta.to.global.u64 	%rd2, %rd12;
	mov.u32 	%r57, %r3;
$L__BB3_3:
	add.s32 	%r34, %r57, %r4;
	mul.wide.s32 	%rd15, %r34, 4;
	add.s64 	%rd16, %rd2, %rd15;
	ld.global.f32 	%f14, [%rd16];
	shl.b32 	%r35, %r57, 2;
	mov.u32 	%r36, _ZZ16rpe_q_forward_v2ILj32EEviiiiiiPKiPKfS3_S3_PfE21shared_query_features;
	add.s32 	%r37, %r36, %r35;
	st.shared.f32 	[%r37], %f14;
	add.s32 	%r57, %r57, %r5;
	setp.lt.s32 	%p7, %r57, %r30;
	@%p7 bra 	$L__BB3_3;
$L__BB3_4:
	bar.sync 	0;
	mad.lo.s32 	%r38, %r28, %r1, %r3;
	cvta.to.global.u64 	%rd17, %rd11;
	mul.wide.s32 	%rd18, %r38, 4;
	add.s64 	%rd19, %rd17, %rd18;
	ld.global.f32 	%f16, [%rd19];
	cvt.rmi.f32.f32 	%f17, %f16;
	cvt.rzi.s32.f32 	%r39, %f17;
	max.s32 	%r40, %r39, 0;
	add.s32 	%r41, %r31, -1;
	min.s32 	%r42, %r40, %r41;
	mad.lo.s32 	%r43, %r42, %r29, %r2;
	mul.lo.s32 	%r44, %r43, %r30;
	cvt.s64.s32 	%rd3, %r44;
	mad.lo.s32 	%r45, %r38, %r29, %r2;
	cvta.to.global.u64 	%rd20, %rd13;
	mul.wide.s32 	%rd21, %r45, 4;
	add.s64 	%rd4, %rd20, %rd21;
	setp.lt.s32 	%p8, %r30, 1;
	mov.f32 	%f114, 0f00000000;
	@%p8 bra 	$L__BB3_17;
	and.b32  	%r8, %r30, 15;
	setp.lt.u32 	%p9, %r30, 16;
	mov.f32 	%f114, 0f00000000;
	mov.b32 	%r61, 0;
	@%p9 bra 	$L__BB3_8;
	and.b32  	%r61, %r30, 2147483632;
	neg.s32 	%r59, %r61;
	shl.b64 	%rd22, %rd3, 2;
	add.s64 	%rd23, %rd22, %rd1;
	add.s64 	%rd35, %rd23, 32;
	mov.u32 	%r48, _ZZ16rpe_q_forward_v2ILj32EEviiiiiiPKiPKfS3_S3_PfE21shared_query_features;
	add.s32 	%r58, %r48, 32;
	mov.f32 	%f114, 0f00000000;
$L__BB3_7:
	.pragma "nounroll";
	ld.shared.f32 	%f21, [%r58+-32];
	ld.global.f32 	%f22, [%rd35+-32];
	fma.rn.f32 	%f23, %f21, %f22, %f114;
	ld.shared.f32 	%f24, [%r58+-28];
	ld.global.f32 	%f25, [%rd35+-28];
	fma.rn.f32 	%f26, %f24, %f25, %f23;
	ld.shared.f32 	%f27, [%r58+-24];
	ld.global.f32 	%f28, [%rd35+-24];
	fma.rn.f32 	%f29, %f27, %f28, %f26;
	ld.shared.f32 	%f30, [%r58+-20];
	ld.global.f32 	%f31, [%rd35+-20];
	fma.rn.f32 	%f32, %f30, %f31, %f29;
	ld.shared.f32 	%f33, [%r58+-16];
	ld.global.f32 	%f34, [%rd35+-16];
	fma.rn.f32 	%f35, %f33, %f34, %f32;
	ld.shared.f32 	%f36, [%r58+-12];
	ld.global.f32 	%f37, [%rd35+-12];
	fma.rn.f32 	%f38, %f36, %f37, %f35;
	ld.shared.f32 	%f39, [%r58+-8];
	ld.global.f32 	%f40, [%rd35+-8];
	fma.rn.f32 	%f41, %f39, %f40, %f38;
	ld.shared.f32 	%f42, [%r58+-4];
	ld.global.f32 	%f43, [%rd35+-4];
	fma.rn.f32 	%f44, %f42, %f43, %f41;
	ld.shared.f32 	%f45, [%r58];
	ld.global.f32 	%f46, [%rd35];
	fma.rn.f32 	%f47, %f45, %f46, %f44;
	ld.shared.f32 	%f48, [%r58+4];
	ld.global.f32 	%f49, [%rd35+4];
	fma.rn.f32 	%f50, %f48, %f49, %f47;
	ld.shared.f32 	%f51, [%r58+8];
	ld.global.f32 	%f52, [%rd35+8];
	fma.rn.f32 	%f53, %f51, %f52, %f50;
	ld.shared.f32 	%f54, [%r58+12];
	ld.global.f32 	%f55, [%rd35+12];
	fma.rn.f32 	%f56, %f54, %f55, %f53;
	ld.shared.f32 	%f57, [%r58+16];
	ld.global.f32 	%f58, [%rd35+16];
	fma.rn.f32 	%f59, %f57, %f58, %f56;
	ld.shared.f32 	%f60, [%r58+20];
	ld.global.f32 	%f61, [%rd35+20];
	fma.rn.f32 	%f62, %f60, %f61, %f59;
	ld.shared.f32 	%f63, [%r58+24];
	ld.global.f32 	%f64, [%rd35+24];
	fma.rn.f32 	%f65, %f63, %f64, %f62;
	ld.shared.f32 	%f66, [%r58+28];
	ld.global.f32 	%f67, [%rd35+28];
	fma.rn.f32 	%f114, %f66, %f67, %f65;
	add.s32 	%r59, %r59, 16;
	add.s32 	%r58, %r58, 64;
	add.s64 	%rd35, %rd35, 64;
	setp.ne.s32 	%p10, %r59, 0;
	@%p10 bra 	$L__BB3_7;
$L__BB3_8:
	setp.eq.s32 	%p11, %r8, 0;
	@%p11 bra 	$L__BB3_17;
	and.b32  	%r16, %r30, 7;
	setp.lt.u32 	%p12, %r8, 8;
	@%p12 bra 	$L__BB3_11;
	shl.b32 	%r49, %r61, 2;
	mov.u32 	%r50, _ZZ16rpe_q_forward_v2ILj32EEviiiiiiPKiPKfS3_S3_PfE21shared_query_features;
	add.s32 	%r51, %r50, %r49;
	ld.shared.f32 	%f69, [%r51];
	cvt.u64.u32 	%rd24, %r61;
	add.s64 	%rd25, %rd24, %rd3;
	shl.b64 	%rd26, %rd25, 2;
	add.s64 	%rd27, %rd1, %rd26;
	ld.global.f32 	%f70, [%rd27];
	fma.rn.f32 	%f71, %f69, %f70, %f114;
	ld.shared.f32 	%f72, [%r51+4];
	ld.global.f32 	%f73, [%rd27+4];
	fma.rn.f32 	%f74, %f72, %f73, %f71;
	ld.shared.f32 	%f75, [%r51+8];
	ld.global.f32 	%f76, [%rd27+8];
	fma.rn.f32 	%f77, %f75, %f76, %f74;
	ld.shared.f32 	%f78, [%r51+12];
	ld.global.f32 	%f79, [%rd27+12];
	fma.rn.f32 	%f80, %f78, %f79, %f77;
	ld.shared.f32 	%f81, [%r51+16];
	ld.global.f32 	%f82, [%rd27+16];
	fma.rn.f32 	%f83, %f81, %f82, %f80;
	ld.shared.f32 	%f84, [%r51+20];
	ld.global.f32 	%f85, [%rd27+20];
	fma.rn.f32 	%f86, %f84, %f85, %f83;
	ld.shared.f32 	%f87, [%r51+24];
	ld.global.f32 	%f88, [%rd27+24];
	fma.rn.f32 	%f89, %f87, %f88, %f86;
	ld.shared.f32 	%f90, [%r51+28];
	ld.global.f32 	%f91, [%rd27+28];
	fma.rn.f32 	%f114, %f90, %f91, %f89;
	add.s32 	%r61, %r61, 8;
$L__BB3_11:
	setp.eq.s32 	%p13, %r16, 0;
	@%p13 bra 	$L__BB3_17;
	and.b32  	%r19, %r30, 3;
	setp.lt.u32 	%p14, %r16, 4;
	@%p14 bra 	$L__BB3_14;
	shl.b32 	%r52, %r61, 2;
	mov.u32 	%r53, _ZZ16rpe_q_forward_v2ILj32EEviiiiiiPKiPKfS3_S3_PfE21shared_query_features;
	add.s32 	%r54, %r53, %r52;
	ld.shared.f32 	%f93, [%r54];
	cvt.u64.u32 	%rd28, %r61;
	add.s64 	%rd29, %rd28, %rd3;
	shl.b64 	%rd30, %rd29, 2;
	add.s64 	%rd31, %rd1, %rd30;
	ld.global.f32 	%f94, [%rd31];
	fma.rn.f32 	%f95, %f93, %f94, %f114;
	ld.shared.f32 	%f96, [%r54+4];
	ld.global.f32 	%f97, [%rd31+4];
	fma.rn.f32 	%f98, %f96, %f97, %f95;
	ld.shared.f32 	%f99, [%r54+8];
	ld.global.f32 	%f100, [%rd31+8];
	fma.rn.f32 	%f101, %f99, %f100, %f98;
	ld.shared.f32 	%f102, [%r54+12];
	ld.global.f32 	%f103, [%rd31+12];
	fma.rn.f32 	%f114, %f102, %f103, %f101;
	add.s32 	%r61, %r61, 4;
$L__BB3_14:
	setp.eq.s32 	%p15, %r19, 0;
	@%p15 bra 	$L__BB3_17;
	cvt.u64.u32 	%rd32, %r61;
	add.s64 	%rd33, %rd3, %rd32;
	shl.b64 	%rd34, %rd33, 2;
	add.s64 	%rd36, %rd1, %rd34;
	shl.b32 	%r55, %r61, 2;
	mov.u32 	%r56, _ZZ16rpe_q_forward_v2ILj32EEviiiiiiPKiPKfS3_S3_PfE21shared_query_features;
	add.s32 	%r64, %r56, %r55;
	neg.s32 	%r63, %r19;
$L__BB3_16:
	.pragma "nounroll";
	ld.shared.f32 	%f104, [%r64];
	ld.global.f32 	%f105, [%rd36];
	fma.rn.f32 	%f114, %f104, %f105, %f114;
	add.s64 	%rd36, %rd36, 4;
	add.s32 	%r64, %r64, 4;
	add.s32 	%r63, %r63, 1;
	setp.ne.s32 	%p16, %r63, 0;
	@%p16 bra 	$L__BB3_16;
$L__BB3_17:
	st.global.f32 	[%rd4], %f114;
$L__BB3_18:
	ret;

}
	// .globl	_Z16rpe_q_forward_v2ILj100EEviiiiiiPKiPKfS3_S3_Pf
.visible .entry _Z16rpe_q_forward_v2ILj100EEviiiiiiPKiPKfS3_S3_Pf(
	.param .u32 _Z16rpe_q_forward_v2ILj100EEviiiiiiPKiPKfS3_S3_Pf_param_0,
	.param .u32 _Z16rpe_q_forward_v2ILj100EEviiiiiiPKiPKfS3_S3_Pf_param_1,
	.param .u32 _Z16rpe_q_forward_v2ILj100EEviiiiiiPKiPKfS3_S3_Pf_param_2,
	.param .u32 _Z16rpe_q_forward_v2ILj100EEviiiiiiPKiPKfS3_S3_Pf_param_3,
	.param .u32 _Z16rpe_q_forward_v2ILj100EEviiiiiiPKiPKfS3_S3_Pf_param_4,
	.param .u32 _Z16rpe_q_forward_v2ILj100EEviiiiiiPKiPKfS3_S3_Pf_param_5,
	.param .u64 .ptr .align 1 _Z16rpe_q_forward_v2ILj100EEviiiiiiPKiPKfS3_S3_Pf_param_6,
	.param .u64 .ptr .align 1 _Z16rpe_q_forward_v2ILj100EEviiiiiiPKiPKfS3_S3_Pf_param_7,
	.param .u64 .ptr .align 1 _Z16rpe_q_forward_v2ILj100EEviiiiiiPKiPKfS3_S3_Pf_param_8,
	.param .u64 .ptr .align 1 _Z16rpe_q_forward_v2ILj100EEviiiiiiPKiPKfS3_S3_Pf_param_9,
	.param .u64 .ptr .align 1 _Z16rpe_q_forward_v2ILj100EEviiiiiiPKiPKfS3_S3_Pf_param_10
)
{
	.reg .pred 	%p<17>;
	.reg .b32 	%r<65>;
	.reg .b32 	%f<115>;
	.reg .b64 	%rd<37>;
	// demoted variable
	.shared .align 4 .b8 _ZZ16rpe_q_forward_v2ILj100EEviiiiiiPKiPKfS3_S3_PfE21shared_query_features[400];
	ld.param.u32 	%r32, [_Z16rpe_q_forward_v2ILj100EEviiiiiiPKiPKfS3_S3_Pf_param_1];
	ld.param.u32 	%r28, [_Z16rpe_q_forward_v2ILj100EEviiiiiiPKiPKfS3_S3_Pf_param_2];
	ld.param.u32 	%r29, [_Z16rpe_q_forward_v2ILj100EEviiiiiiPKiPKfS3_S3_Pf_param_3];
	ld.param.u32 	%r30, [_Z16rpe_q_forward_v2ILj100EEviiiiiiPKiPKfS3_S3_Pf_param_4];
	ld.param.u32 	%r31, [_Z16rpe_q_forward_v2ILj100EEviiiiiiPKiPKfS3_S3_Pf_param_5];
	ld.param.u64 	%rd11, [_Z16rpe_q_forward_v2ILj100EEviiiiiiPKiPKfS3_S3_Pf_param_7];
	ld.param.u64 	%rd14, [_Z16rpe_q_forward_v2ILj100EEviiiiiiPKiPKfS3_S3_Pf_param_8];
	ld.param.u64 	%rd12, [_Z16rpe_q_forward_v2ILj100EEviiiiiiPKiPKfS3_S3_Pf_param_9];
	ld.param.u64 	%rd13, [_Z16rpe_q_forward_v2ILj100EEviiiiiiPKiPKfS3_S3_Pf_param_10];
	cvta.to.global.u64 	%rd1, %rd14;
	mov.u32 	%r1, %ctaid.x;
	mov.u32 	%r2, %ctaid.y;
	mov.u32 	%r3, %tid.x;
	setp.ge.s32 	%p1, %r1, %r32;
	setp.ge.s32 	%p2, %r2, %r29;
	or.pred  	%p3, %p1, %p2;
	setp.ge.s32 	%p4, %r3, %r28;
	or.pred  	%p5, %p4, %p3;
	@%p5 bra 	$L__BB4_18;
	setp.ge.s32 	%p6, %r3, %r30;
	@%p6 bra 	$L__BB4_4;
	mad.lo.s32 	%r33, %r29, %r1, %r2;
	mul.lo.s32 	%r4, %r33, %r30;
	mov.u32 	%r5, %ntid.x;
	cvta.to.global.u64 	%rd2, %rd12;
	mov.u32 	%r57, %r3;
$L__BB4_3:
	add.s32 	%r34, %r57, %r4;
	mul.wide.s32 	%rd15, %r34, 4;
	add.s64 	%rd16, %rd2, %rd15;
	ld.global.f32 	%f14, [%rd16];
	shl.b32 	%r35, %r57, 2;
	mov.u32 	%r36, _ZZ16rpe_q_forward_v2ILj100EEviiiiiiPKiPKfS3_S3_PfE21shared_query_features;
	add.s32 	%r37, %r36, %r35;
	st.shared.f32 	[%r37], %f14;
	add.s32 	%r57, %r57, %r5;
	setp.lt.s32 	%p7, %r57, %r30;
	@%p7 bra 	$L__BB4_3;
$L__BB4_4:
	bar.sync 	0;
	mad.lo.s32 	%r38, %r28, %r1, %r3;
	cvta.to.global.u64 	%rd17, %rd11;
	mul.wide.s32 	%rd18, %r38, 4;
	add.s64 	%rd19, %rd17, %rd18;
	ld.global.f32 	%f16, [%rd19];
	cvt.rmi.f32.f32 	%f17, %f16;
	cvt.rzi.s32.f32 	%r39, %f17;
	max.s32 	%r40, %r39, 0;
	add.s32 	%r41, %r31, -1;
	min.s32 	%r42, %r40, %r41;
	mad.lo.s32 	%r43, %r42, %r29, %r2;
	mul.lo.s32 	%r44, %r43, %r30;
	cvt.s64.s32 	%rd3, %r44;
	mad.lo.s32 	%r45, %r38, %r29, %r2;
	cvta.to.global.u64 	%rd20, %rd13;
	mul.wide.s32 	%rd21, %r45, 4;
	add.s64 	%rd4, %rd20, %rd21;
	setp.lt.s32 	%p8, %r30, 1;
	mov.f32 	%f114, 0f00000000;
	@%p8 bra 	$L__BB4_17;
	and.b32  	%r8, %r30, 15;
	setp.lt.u32 	%p9, %r30, 16;
	mov.f32 	%f114, 0f00000000;
	mov.b32 	%r61, 0;
	@%p9 bra 	$L__BB4_8;
	and.b32  	%r61, %r30, 2147483632;
	neg.s32 	%r59, %r61;
	shl.b64 	%rd22, %rd3, 2;
	add.s64 	%rd23, %rd22, %rd1;
	add.s64 	%rd35, %rd23, 32;
	mov.u32 	%r48, _ZZ16rpe_q_forward_v2ILj100EEviiiiiiPKiPKfS3_S3_PfE21shared_query_features;
	add.s32 	%r58, %r48, 32;
	mov.f32 	%f114, 0f00000000;
$L__BB4_7:
	.pragma "nounroll";
	ld.shared.f32 	%f21, [%r58+-32];
	ld.global.f32 	%f22, [%rd35+-32];
	fma.rn.f32 	%f23, %f21, %f22, %f114;
	ld.shared.f32 	%f24, [%r58+-28];
	ld.global.f32 	%f25, [%rd35+-28];
	fma.rn.f32 	%f26, %f24, %f25, %f23;
	ld.shared.f32 	%f27, [%r58+-24];
	ld.global.f32 	%f28, [%rd35+-24];
	fma.rn.f32 	%f29, %f27, %f28, %f26;
	ld.shared.f32 	%f30, [%r58+-20];
	ld.global.f32 	%f31, [%rd35+-20];
	fma.rn.f32 	%f32, %f30, %f31, %f29;
	ld.shared.f32 	%f33, [%r58+-16];
	ld.global.f32 	%f34, [%rd35+-16];
	fma.rn.f32 	%f35, %f33, %f34, %f32;
	ld.shared.f32 	%f36, [%r58+-12];
	ld.global.f32 	%f37, [%rd35+-12];
	fma.rn.f32 	%f38, %f36, %f37, %f35;
	ld.shared.f32 	%f39, [%r58+-8];
	ld.global.f32 	%f40, [%rd35+-8];
	fma.rn.f32 	%f41, %f39, %f40, %f38;
	ld.shared.f32 	%f42, [%r58+-4];
	ld.global.f32 	%f43, [%rd35+-4];
	fma.rn.f32 	%f44, %f42, %f43, %f41;
	ld.shared.f32 	%f45, [%r58];
	ld.global.f32 	%f46, [%rd35];
	fma.rn.f32 	%f47, %f45, %f46, %f44;
	ld.shared.f32 	%f48, [%r58+4];
	ld.global.f32 	%f49, [%rd35+4];
	fma.rn.f32 	%f50, %f48, %f49, %f47;
	ld.shared.f32 	%f51, [%r58+8];
	ld.global.f32 	%f52, [%rd35+8];
	fma.rn.f32 	%f53, %f51, %f52, %f50;
	ld.shared.f32 	%f54, [%r58+12];
	ld.global.f32 	%f55, [%rd35+12];
	fma.rn.f32 	%f56, %f54, %f55, %f53;
	ld.shared.f32 	%f57, [%r58+16];
	ld.global.f32 	%f58, [%rd35+16];
	fma.rn.f32 	%f59, %f57, %f58, %f56;
	ld.shared.f32 	%f60, [%r58+20];
	ld.global.f32 	%f61, [%rd35+20];
	fma.rn.f32 	%f62, %f60, %f61, %f59;
	ld.shared.f32 	%f63, [%r58+24];
	ld.global.f32 	%f64, [%rd35+24];
	fma.rn.f32 	%f65, %f63, %f64, %f62;
	ld.shared.f32 	%f66, [%r58+28];
	ld.global.f32 	%f67, [%rd35+28];
	fma.rn.f32 	%f114, %f66, %f67, %f65;
	add.s32 	%r59, %r59, 16;
	add.s32 	%r58, %r58, 64;
	add.s64 	%rd35, %rd35, 64;
	setp.ne.s32 	%p10, %r59, 0;
	@%p10 bra 	$L__BB4_7;
$L__BB4_8:
	setp.eq.s32 	%p11, %r8, 0;
	@%p11 bra 	$L__BB4_17;
	and.b32  	%r16, %r30, 7;
	setp.lt.u32 	%p12, %r8, 8;
	@%p12 bra 	$L__BB4_11;
	shl.b32 	%r49, %r61, 2;
	mov.u32 	%r50, _ZZ16rpe_q_forward_v2ILj100EEviiiiiiPKiPKfS3_S3_PfE21shared_query_features;
	add.s32 	%r51, %r50, %r49;
	ld.shared.f32 	%f69, [%r51];
	cvt.u64.u32 	%rd24, %r61;
	add.s64 	%rd25, %rd24, %rd3;
	shl.b64 	%rd26, %rd25, 2;
	add.s64 	%rd27, %rd1, %rd26;
	ld.global.f32 	%f70, [%rd27];
	fma.rn.f32 	%f71, %f69, %f70, %f114;
	ld.shared.f32 	%f72, [%r51+4];
	ld.global.f32 	%f73, [%rd27+4];
	fma.rn.f32 	%f74, %f72, %f73, %f71;
	ld.shared.f32 	%f75, [%r51+8];
	ld.global.f32 	%f76, [%rd27+8];
	fma.rn.f32 	%f77, %f75, %f76, %f74;
	ld.shared.f32 	%f78, [%r51+12];
	ld.global.f32 	%f79, [%rd27+12];
	fma.rn.f32 	%f80, %f78, %f79, %f77;
	ld.shared.f32 	%f81, [%r51+16];
	ld.global.f32 	%f82, [%rd27+16];
	fma.rn.f32 	%f83, %f81, %f82, %f80;
	ld.shared.f32 	%f84, [%r51+20];
	ld.global.f32 	%f85, [%rd27+20];
	fma.rn.f32 	%f86, %f84, %f85, %f83;
	ld.shared.f32 	%f87, [%r51+24];
	ld.global.f32 	%f88, [%rd27+24];
	fma.rn.f32 	%f89, %f87, %f88, %f86;
	ld.shared.f32 	%f90, [%r51+28];
	ld.global.f32 	%f91, [%rd27+28];
	fma.rn.f32 	%f114, %f90, %f91, %f89;
	add.s32 	%r61, %r61, 8;
$L__BB4_11:
	setp.eq.s32 	%p13, %r16, 0;
	@%p13 bra 	$L__BB4_17;
	and.b32  	%r19, %r30, 3;
	setp.lt.u32 	%p14, %r16, 4;
	@%p14 bra 	$L__BB4_14;
	shl.b32 	%r52, %r61, 2;
	mov.u32 	%r53, _ZZ16rpe_q_forward_v2ILj100EEviiiiiiPKiPKfS3_S3_PfE21shared_query_features;
	add.s32 	%r54, %r53, %r52;
	ld.shared.f32 	%f93, [%r54];
	cvt.u64.u32 	%rd28, %r61;
	add.s64 	%rd29, %rd28, %rd3;
	shl.b64 	%rd30, %rd29, 2;
	add.s64 	%rd31, %rd1, %rd30;
	ld.global.f32 	%f94, [%rd31];
	fma.rn.f32 	%f95, %f93, %f94, %f114;
	ld.shared.f32 	%f96, [%r54+4];
	ld.global.f32 	%f97, [%rd31+4];
	fma.rn.f32 	%f98, %f96, %f97, %f95;
	ld.shared.f32 	%f99, [%r54+8];
	ld.global.f32 	%f100, [%rd31+8];
	fma.rn.f32 	%f101, %f99, %f100, %f98;
	ld.shared.f32 	%f102, [%r54+12];
	ld.global.f32 	%f103, [%rd31+12];
	fma.rn.f32 	%f114, %f102, %f103, %f101;
	add.s32 	%r61, %r61, 4;
$L__BB4_14:
	setp.eq.s32 	%p15, %r19, 0;
	@%p15 bra 	$L__BB4_17;
	cvt.u64.u32 	%rd32, %r61;
	add.s64 	%rd33, %rd3, %rd32;
	shl.b64 	%rd34, %rd33, 2;
	add.s64 	%rd36, %rd1, %rd34;
	shl.b32 	%r55, %r61, 2;
	mov.u32 	%r56, _ZZ16rpe_q_forward_v2ILj100EEviiiiiiPKiPKfS3_S3_PfE21shared_query_features;
	add.s32 	%r64, %r56, %r55;
	neg.s32 	%r63, %r19;
$L__BB4_16:
	.pragma "nounroll";
	ld.shared.f32 	%f104, [%r64];
	ld.global.f32 	%f105, [%rd36];
	fma.rn.f32 	%f114, %f104, %f105, %f114;
	add.s64 	%rd36, %rd36, 4;
	add.s32 	%r64, %r64, 4;
	add.s32 	%r63, %r63, 1;
	setp.ne.s32 	%p16, %r63, 0;
	@%p16 bra 	$L__BB4_16;
$L__BB4_17:
	st.global.f32 	[%rd4], %f114;
$L__BB4_18:
	ret;

}
	// .globl	_Z17rpe_q_backward_v2ILj4EEviiiiiiPKiPKfS3_S3_PfS4_S4_
.visible .entry _Z17rpe_q_backward_v2ILj4EEviiiiiiPKiPKfS3_S3_PfS4_S4_(
	.param .u32 _Z17rpe_q_backward_v2ILj4EEviiiiiiPKiPKfS3_S3_PfS4_S4__param_0,
	.param .u32 _Z17rpe_q_backward_v2ILj4EEviiiiiiPKiPKfS3_S3_PfS4_S4__param_1,
	.param .u32 _Z17rpe_q_backward_v2ILj4EEviiiiiiPKiPKfS3_S3_PfS4_S4__param_2,
	.param .u32 _Z17rpe_q_backward_v2ILj4EEviiiiiiPKiPKfS3_S3_PfS4_S4__param_3,
	.param .u32 _Z17rpe_q_backward_v2ILj4EEviiiiiiPKiPKfS3_S3_PfS4_S4__param_4,
	.param .u32 _Z17rpe_q_backward_v2ILj4EEviiiiiiPKiPKfS3_S3_PfS4_S4__param_5,
	.param .u64 .ptr .align 1 _Z17rpe_q_backward_v2ILj4EEviiiiiiPKiPKfS3_S3_PfS4_S4__param_6,
	.param .u64 .ptr .align 1 _Z17rpe_q_backward_v2ILj4EEviiiiiiPKiPKfS3_S3_PfS4_S4__param_7,
	.param .u64 .ptr .align 1 _Z17rpe_q_backward_v2ILj4EEviiiiiiPKiPKfS3_S3_PfS4_S4__param_8,
	.param .u64 .ptr .align 1 _Z17rpe_q_backward_v2ILj4EEviiiiiiPKiPKfS3_S3_PfS4_S4__param_9,
	.param .u64 .ptr .align 1 _Z17rpe_q_backward_v2ILj4EEviiiiiiPKiPKfS3_S3_PfS4_S4__param_10,
	.param .u64 .ptr .align 1 _Z17rpe_q_backward_v2ILj4EEviiiiiiPKiPKfS3_S3_PfS4_S4__param_11,
	.param .u64 .ptr .align 1 _Z17rpe_q_backward_v2ILj4EEviiiiiiPKiPKfS3_S3_PfS4_S4__param_12
)
{
	.reg .pred 	%p<19>;
	.reg .b32 	%r<82>;
	.reg .b32 	%f<96>;
	.reg .b64 	%rd<55>;
	// demoted variable
	.shared .align 4 .b8 _ZZ17rpe_q_backward_v2ILj4EEviiiiiiPKiPKfS3_S3_PfS4_S4_E21shared_query_features[16];
	// demoted variable
	.shared .align 4 .b8 _ZZ17rpe_q_backward_v2ILj4EEviiiiiiPKiPKfS3_S3_PfS4_S4_E26shared_grad_query_features[16];
	ld.param.u32 	%r31, [_Z17rpe_q_backward_v2ILj4EEviiiiiiPKiPKfS3_S3_PfS4_S4__param_1];
	ld.param.u32 	%r27, [_Z17rpe_q_backward_v2ILj4EEviiiiiiPKiPKfS3_S3_PfS4_S4__param_2];
	ld.param.u32 	%r28, [_Z17rpe_q_backward_v2ILj4EEviiiiiiPKiPKfS3_S3_PfS4_S4__param_3];
	ld.param.u32 	%r29, [_Z17rpe_q_backward_v2ILj4EEviiiiiiPKiPKfS3_S3_PfS4_S4__param_4];
	ld.param.u32 	%r30, [_Z17rpe_q_backward_v2ILj4EEviiiiiiPKiPKfS3_S3_PfS4_S4__param_5];
	ld.param.u64 	%rd15, [_Z17rpe_q_backward_v2ILj4EEviiiiiiPKiPKfS3_S3_PfS4_S4__param_7];
	ld.param.u64 	%rd16, [_Z17rpe_q_backward_v2ILj4EEviiiiiiPKiPKfS3_S3_PfS4_S4__param_8];
	ld.param.u64 	%rd17, [_Z17rpe_q_backward_v2ILj4EEviiiiiiPKiPKfS3_S3_PfS4_S4__param_9];
	ld.param.u64 	%rd18, [_Z17rpe_q_backward_v2ILj4EEviiiiiiPKiPKfS3_S3_PfS4_S4__param_10];
	ld.param.u64 	%rd19, [_Z17rpe_q_backward_v2ILj4EEviiiiiiPKiPKfS3_S3_PfS4_S4__param_11];
	cvta.to.global.u64 	%rd1, %rd16;
	cvta.to.global.u64 	%rd2, %rd19;
	mov.u32 	%r1, %ctaid.x;
	mov.u32 	%r2, %ctaid.y;
	mov.u32 	%r81, %tid.x;
	setp.ge.s32 	%p1, %r1, %r31;
	setp.ge.s32 	%p2, %r2, %r28;
	or.pred  	%p3, %p1, %p2;
	setp.ge.s32 	%p4, %r81, %r27;
	or.pred  	%p5, %p4, %p3;
	@%p5 bra 	$L__BB5_19;
	setp.ge.s32 	%p6, %r81, %r29;
	@%p6 bra 	$L__BB5_4;
	mad.lo.s32 	%r32, %r28, %r1, %r2;
	mul.lo.s32 	%r4, %r32, %r29;
	mov.u32 	%r5, %ntid.x;
	cvta.to.global.u64 	%rd3, %rd17;
	mov.u32 	%r74, %r81;
$L__BB5_3:
	add.s32 	%r33, %r74, %r4;
	mul.wide.s32 	%rd21, %r33, 4;
	add.s64 	%rd22, %rd3, %rd21;
	ld.global.f32 	%f2, [%rd22];
	shl.b32 	%r34, %r74, 2;
	mov.u32 	%r35, _ZZ17rpe_q_backward_v2ILj4EEviiiiiiPKiPKfS3_S3_PfS4_S4_E21shared_query_features;
	add.s32 	%r36, %r35, %r34;
	st.shared.f32 	[%r36], %f2;
	mov.u32 	%r37, _ZZ17rpe_q_backward_v2ILj4EEviiiiiiPKiPKfS3_S3_PfS4_S4_E26shared_grad_query_features;
	add.s32 	%r38, %r37, %r34;
	mov.b32 	%r39, 0;
	st.shared.u32 	[%r38], %r39;
	add.s32 	%r74, %r74, %r5;
	setp.lt.s32 	%p7, %r74, %r29;
	@%p7 bra 	$L__BB5_3;
$L__BB5_4:
	bar.sync 	0;
	mad.lo.s32 	%r40, %r27, %r1, %r81;
	cvta.to.global.u64 	%rd23, %rd15;
	mul.wide.s32 	%rd24, %r40, 4;
	add.s64 	%rd25, %rd23, %rd24;
	ld.global.f32 	%f3, [%rd25];
	cvt.rmi.f32.f32 	%f4, %f3;
	cvt.rzi.s32.f32 	%r41, %f4;
	max.s32 	%r42, %r41, 0;
	add.s32 	%r43, %r30, -1;
	min.s32 	%r44, %r42, %r43;
	mul.lo.s32 	%r45, %r29, %r28;
	mul.lo.s32 	%r46, %r29, %r2;
	mad.lo.s32 	%r47, %r45, %r44, %r46;
	cvt.s64.s32 	%rd4, %r47;
	mad.lo.s32 	%r8, %r45, %r1, %r46;
	mad.lo.s32 	%r48, %r40, %r28, %r2;
	cvta.to.global.u64 	%rd26, %rd18;
	mul.wide.s32 	%rd27, %r48, 4;
	add.s64 	%rd28, %rd26, %rd27;
	ld.global.f32 	%f1, [%rd28];
	setp.lt.s32 	%p8, %r29, 1;
	@%p8 bra 	$L__BB5_16;
	setp.lt.u32 	%p9, %r29, 8;
	mov.b32 	%r79, 0;
	@%p9 bra 	$L__BB5_8;
	shl.b64 	%rd29, %rd4, 2;
	add.s64 	%rd30, %rd29, 16;
	add.s64 	%rd54, %rd1, %rd30;
	add.s64 	%rd53, %rd2, %rd30;
	mov.u32 	%r52, _ZZ17rpe_q_backward_v2ILj4EEviiiiiiPKiPKfS3_S3_PfS4_S4_E21shared_query_features;
	add.s32 	%r77, %r52, 16;
	mov.u32 	%r53, _ZZ17rpe_q_backward_v2ILj4EEviiiiiiPKiPKfS3_S3_PfS4_S4_E26shared_grad_query_features;
	add.s32 	%r75, %r53, 16;
	and.b32  	%r79, %r29, 2147483640;
	neg.s32 	%r76, %r79;
$L__BB5_7:
	.pragma "nounroll";
	ld.shared.f32 	%f5, [%r77+-16];
	mul.f32 	%f6, %f1, %f5;
	atom.global.add.f32 	%f7, [%rd53+-16], %f6;
	ld.global.f32 	%f8, [%rd54+-16];
	mul.f32 	%f9, %f1, %f8;
	atom.shared.add.f32 	%f10, [%r75+-16], %f9;
	ld.shared.f32 	%f11, [%r77+-12];
	mul.f32 	%f12, %f1, %f11;
	atom.global.add.f32 	%f13, [%rd53+-12], %f12;
	ld.global.f32 	%f14, [%rd54+-12];
	mul.f32 	%f15, %f1, %f14;
	atom.shared.add.f32 	%f16, [%r75+-12], %f15;
	ld.shared.f32 	%f17, [%r77+-8];
	mul.f32 	%f18, %f1, %f17;
	atom.global.add.f32 	%f19, [%rd53+-8], %f18;
	ld.global.f32 	%f20, [%rd54+-8];
	mul.f32 	%f21, %f1, %f20;
	atom.shared.add.f32 	%f22, [%r75+-8], %f21;
	ld.shared.f32 	%f23, [%r77+-4];
	mul.f32 	%f24, %f1, %f23;
	atom.global.add.f32 	%f25, [%rd53+-4], %f24;
	ld.global.f32 	%f26, [%rd54+-4];
	mul.f32 	%f27, %f1, %f26;
	atom.shared.add.f32 	%f28, [%r75+-4], %f27;
	ld.shared.f32 	%f29, [%r77];
	mul.f32 	%f30, %f1, %f29;
	atom.global.add.f32 	%f31, [%rd53], %f30;
	ld.global.f32 	%f32, [%rd54];
	mul.f32 	%f33, %f1, %f32;
	atom.shared.add.f32 	%f34, [%r75], %f33;
	ld.shared.f32 	%f35, [%r77+4];
	mul.f32 	%f36, %f1, %f35;
	atom.global.add.f32 	%f37, [%rd53+4], %f36;
	ld.global.f32 	%f38, [%rd54+4];
	mul.f32 	%f39, %f1, %f38;
	atom.shared.add.f32 	%f40, [%r75+4], %f39;
	ld.shared.f32 	%f41, [%r77+8];
	mul.f32 	%f42, %f1, %f41;
	atom.global.add.f32 	%f43, [%rd53+8], %f42;
	ld.global.f32 	%f44, [%rd54+8];
	mul.f32 	%f45, %f1, %f44;
	atom.shared.add.f32 	%f46, [%r75+8], %f45;
	ld.shared.f32 	%f47, [%r77+12];
	mul.f32 	%f48, %f1, %f47;
	atom.global.add.f32 	%f49, [%rd53+12], %f48;
	ld.global.f32 	%f50, [%rd54+12];
	mul.f32 	%f51, %f1, %f50;
	atom.shared.add.f32 	%f52, [%r75+12], %f51;
	add.s64 	%rd54, %rd54, 32;
	add.s64 	%rd53, %rd53, 32;
	add.s32 	%r77, %r77, 32;
	add.s32 	%r76, %r76, 8;
	add.s32 	%r75, %r75, 32;
	setp.ne.s32 	%p10, %r76, 0;
	@%p10 bra 	$L__BB5_7;
$L__BB5_8:
	and.b32  	%r18, %r29, 7;
	setp.eq.s32 	%p11, %r18, 0;
	@%p11 bra 	$L__BB5_16;
	ld.param.u64 	%rd51, [_Z17rpe_q_backward_v2ILj4EEviiiiiiPKiPKfS3_S3_PfS4_S4__param_11];
	ld.param.u64 	%rd50, [_Z17rpe_q_backward_v2ILj4EEviiiiiiPKiPKfS3_S3_PfS4_S4__param_8];
	cvta.to.global.u64 	%rd11, %rd50;
	cvta.to.global.u64 	%rd12, %rd51;
	and.b32  	%r19, %r29, 3;
	setp.lt.u32 	%p12, %r18, 4;
	@%p12 bra 	$L__BB5_11;
	cvt.u64.u32 	%rd31, %r79;
	add.s64 	%rd32, %rd31, %rd4;
	shl.b64 	%rd33, %rd32, 2;
	add.s64 	%rd34, %rd12, %rd33;
	shl.b32 	%r55, %r79, 2;
	mov.u32 	%r56, _ZZ17rpe_q_backward_v2ILj4EEviiiiiiPKiPKfS3_S3_PfS4_S4_E21shared_query_features;
	add.s32 	%r57, %r56, %r55;
	ld.shared.f32 	%f53, [%r57];
	mul.f32 	%f54, %f1, %f53;
	atom.global.add.f32 	%f55, [%rd34], %f54;
	mov.u32 	%r58, _ZZ17rpe_q_backward_v2ILj4EEviiiiiiPKiPKfS3_S3_PfS4_S4_E26shared_grad_query_features;
	add.s32 	%r59, %r58, %r55;
	add.s64 	%rd35, %rd11, %rd33;
	ld.global.f32 	%f56, [%rd35];
	mul.f32 	%f57, %f1, %f56;
	atom.shared.add.f32 	%f58, [%r59], %f57;
	ld.shared.f32 	%f59, [%r57+4];
	mul.f32 	%f60, %f1, %f59;
	atom.global.add.f32 	%f61, [%rd34+4], %f60;
	ld.global.f32 	%f62, [%rd35+4];
	mul.f32 	%f63, %f1, %f62;
	atom.shared.add.f32 	%f64, [%r59+4], %f63;
	ld.shared.f32 	%f65, [%r57+8];
	mul.f32 	%f66, %f1, %f65;
	atom.global.add.f32 	%f67, [%rd34+8], %f66;
	ld.global.f32 	%f68, [%rd35+8];
	mul.f32 	%f69, %f1, %f68;
	atom.shared.add.f32 	%f70, [%r59+8], %f69;
	ld.shared.f32 	%f71, [%r57+12];
	mul.f32 	%f72, %f1, %f71;
	atom.global.add.f32 	%f73, [%rd34+12], %f72;
	ld.global.f32 	%f74, [%rd35+12];
	mul.f32 	%f75, %f1, %f74;
	atom.shared.add.f32 	%f76, [%r59+12], %f75;
	add.s32 	%r79, %r79, 4;
$L__BB5_11:
	setp.eq.s32 	%p13, %r19, 0;
	@%p13 bra 	$L__BB5_16;
	setp.eq.s32 	%p14, %r19, 1;
	@%p14 bra 	$L__BB5_14;
	cvt.u64.u32 	%rd36, %r79;
	add.s64 	%rd37, %rd36, %rd4;
	shl.b64 	%rd38, %rd37, 2;
	add.s64 	%rd39, %rd12, %rd38;
	shl.b32 	%r60, %r79, 2;
	mov.u32 	%r61, _ZZ17rpe_q_backward_v2ILj4EEviiiiiiPKiPKfS3_S3_PfS4_S4_E21shared_query_features;
	add.s32 	%r62, %r61, %r60;
	ld.shared.f32 	%f77, [%r62];
	mul.f32 	%f78, %f1, %f77;
	atom.global.add.f32 	%f79, [%rd39], %f78;
	mov.u32 	%r63, _ZZ17rpe_q_backward_v2ILj4EEviiiiiiPKiPKfS3_S3_PfS4_S4_E26shared_grad_query_features;
	add.s32 	%r64, %r63, %r60;
	add.s64 	%rd40, %rd11, %rd38;
	ld.global.f32 	%f80, [%rd40];
	mul.f32 	%f81, %f1, %f80;
	atom.shared.add.f32 	%f82, [%r64], %f81;
	ld.shared.f32 	%f83, [%r62+4];
	mul.f32 	%f84, %f1, %f83;
	atom.global.add.f32 	%f85, [%rd39+4], %f84;
	ld.global.f32 	%f86, [%rd40+4];
	mul.f32 	%f87, %f1, %f86;
	atom.shared.add.f32 	%f88, [%r64+4], %f87;
	add.s32 	%r79, %r79, 2;
$L__BB5_14:
	and.b32  	%r65, %r29, 1;
	setp.eq.b32 	%p15, %r65, 1;
	not.pred 	%p16, %p15;
	@%p16 bra 	$L__BB5_16;
	cvt.u64.u32 	%rd41, %r79;
	add.s64 	%rd42, %rd41, %rd4;
	shl.b64 	%rd43, %rd42, 2;
	add.s64 	%rd44, %rd12, %rd43;
	shl.b32 	%r66, %r79, 2;
	mov.u32 	%r67, _ZZ17rpe_q_backward_v2ILj4EEviiiiiiPKiPKfS3_S3_PfS4_S4_E21shared_query_features;
	add.s32 	%r68, %r67, %r66;
	ld.shared.f32 	%f89, [%r68];
	mul.f32 	%f90, %f1, %f89;
	atom.global.add.f32 	%f91, [%rd44], %f90;
	mov.u32 	%r69, _ZZ17rpe_q_backward_v2ILj4EEviiiiiiPKiPKfS3_S3_PfS4_S4_E26shared_grad_query_features;
	add.s32 	%r70, %r69, %r66;
	add.s64 	%rd45, %rd11, %rd43;
	ld.global.f32 	%f92, [%rd45];
	mul.f32 	%f93, %f1, %f92;
	atom.shared.add.f32 	%f94, [%r70], %f93;
$L__BB5_16:
	setp.ge.s32 	%p17, %r81, %r29;
	bar.sync 	0;
	@%p17 bra 	$L__BB5_19;
	ld.param.u64 	%rd52, [_Z17rpe_q_backward_v2ILj4EEviiiiiiPKiPKfS3_S3_PfS4_S4__param_12];
	mov.u32 	%r24, %ntid.x;
	cvta.to.global.u64 	%rd13, %rd52;
	cvt.s64.s32 	%rd14, %r8;
	mov.u32 	%r72, _ZZ17rpe_q_backward_v2ILj4EEviiiiiiPKiPKfS3_S3_PfS4_S4_E26shared_grad_query_features;
$L__BB5_18:
	shl.b32 	%r71, %r81, 2;
	add.s32 	%r73, %r72, %r71;
	ld.shared.f32 	%f95, [%r73];
	cvt.s64.s32 	%rd46, %r81;
	add.s64 	%rd47, %rd46, %rd14;
	shl.b64 	%rd48, %rd47, 2;
	add.s64 	%rd49, %rd13, %rd48;
	st.global.f32 	[%rd49], %f95;
	add.s32 	%r81, %r81, %r24;
	setp.lt.s32 	%p18, %r81, %r29;
	@%p18 bra 	$L__BB5_18;
$L__BB5_19:
	ret;

}
	// .globl	_Z17rpe_q_backward_v2ILj8EEviiiiiiPKiPKfS3_S3_PfS4_S4_
.visible .entry _Z17rpe_q_backward_v2ILj8EEviiiiiiPKiPKfS3_S3_PfS4_S4_(
	.param .u32 _Z17rpe_q_backward_v2ILj8EEviiiiiiPKiPKfS3_S3_PfS4_S4__param_0,
	.param .u32 _Z17rpe_q_backward_v2ILj8EEviiiiiiPKiPKfS3_S3_PfS4_S4__param_1,
	.param .u32 _Z17rpe_q_backward_v2ILj8EEviiiiiiPKiPKfS3_S3_PfS4_S4__param_2,
	.param .u32 _Z17rpe_q_backward_v2ILj8EEviiiiiiPKiPKfS3_S3_PfS4_S4__param_3,
	.param .u32 _Z17rpe_q_backward_v2ILj8EEviiiiiiPKiPKfS3_S3_PfS4_S4__param_4,
	.param .u32 _Z17rpe_q_backward_v2ILj8EEviiiiiiPKiPKfS3_S3_PfS4_S4__param_5,
	.param .u64 .ptr .align 1 _Z17rpe_q_backward_v2ILj8EEviiiiiiPKiPKfS3_S3_PfS4_S4__param_6,
	.param .u64 .ptr .align 1 _Z17rpe_q_backward_v2ILj8EEviiiiiiPKiPKfS3_S3_PfS4_S4__param_7,
	.param .u64 .ptr .align 1 _Z17rpe_q_backward_v2ILj8EEviiiiiiPKiPKfS3_S3_PfS4_S4__param_8,
	.param .u64 .ptr .align 1 _Z17rpe_q_backward_v2ILj8EEviiiiiiPKiPKfS3_S3_PfS4_S4__param_9,
	.param .u64 .ptr .align 1 _Z17rpe_q_backward_v2ILj8EEviiiiiiPKiPKfS3_S3_PfS4_S4__param_10,
	.param .u64 .ptr .align 1 _Z17rpe_q_backward_v2ILj8EEviiiiiiPKiPKfS3_S3_PfS4_S4__param_11,
	.param .u64 .ptr .align 1 _Z17rpe_q_backward_v2ILj8EEviiiiiiPKiPKfS3_S3_PfS4_S4__param_12
)
{
	.reg .pred 	%p<19>;
	.reg .b32 	%r<82>;
	.reg .b32 	%f<96>;
	.reg .b64 	%rd<55>;
	// demoted variable
	.shared .align 4 .b8 _ZZ17rpe_q_backward_v2ILj8EEviiiiiiPKiPKfS3_S3_PfS4_S4_E21shared_query_features[32];
	// demoted variable
	.shared .align 4 .b8 _ZZ17rpe_q_backward_v2ILj8EEviiiiiiPKiPKfS3_S3_PfS4_S4_E26shared_grad_query_features[32];
	ld.param.u32 	%r31, [_Z17rpe_q_backward_v2ILj8EEviiiiiiPKiPKfS3_S3_PfS4_S4__param_1];
	ld.param.u32 	%r27, [_Z17rpe_q_backward_v2ILj8EEviiiiiiPKiPKfS3_S3_PfS4_S4__param_2];
	ld.param.u32 	%r28, [_Z17rpe_q_backward_v2ILj8EEviiiiiiPKiPKfS3_S3_PfS4_S4__param_3];
	ld.param.u32 	%r29, [_Z17rpe_q_backward_v2ILj8EEviiiiiiPKiPKfS3_S3_PfS4_S4__param_4];
	ld.param.u32 	%r30, [_Z17rpe_q_backward_v2ILj8EEviiiiiiPKiPKfS3_S3_PfS4_S4__param_5];
	ld.param.u64 	%rd15, [_Z17rpe_q_backward_v2ILj8EEviiiiiiPKiPKfS3_S3_PfS4_S4__param_7];
	ld.param.u64 	%rd16, [_Z17rpe_q_backward_v2ILj8EEviiiiiiPKiPKfS3_S3_PfS4_S4__param_8];
	ld.param.u64 	%rd17, [_Z17rpe_q_backward_v2ILj8EEviiiiiiPKiPKfS3_S3_PfS4_S4__param_9];
	ld.param.u64 	%rd18, [_Z17rpe_q_backward_v2ILj8EEviiiiiiPKiPKfS3_S3_PfS4_S4__param_10];
	ld.param.u64 	%rd19, [_Z17rpe_q_backward_v2ILj8EEviiiiiiPKiPKfS3_S3_PfS4_S4__param_11];
	cvta.to.global.u64 	%rd1, %rd16;
	cvta.to.global.u64 	%rd2, %rd19;
	mov.u32 	%r1, %ctaid.x;
	mov.u32 	%r2, %ctaid.y;
	mov.u32 	%r81, %tid.x;
	setp.ge.s32 	%p1, %r1, %r31;
	setp.ge.s32 	%p2, %r2, %r28;
	or.pred  	%p3, %p1, %p2;
	setp.ge.s32 	%p4, %r81, %r27;
	or.pred  	%p5, %p4, %p3;
	@%p5 bra 	$L__BB6_19;
	setp.ge.s32 	%p6, %r81, %r29;
	@%p6 bra 	$L__BB6_4;
	mad.lo.s32 	%r32, %r28, %r1, %r2;
	mul.lo.s32 	%r4, %r32, %r29;
	mov.u32 	%r5, %ntid.x;
	cvta.to.global.u64 	%rd3, %rd17;
	mov.u32 	%r74, %r81;
$L__BB6_3:
	add.s32 	%r33, %r74, %r4;
	mul.wide.s32 	%rd21, %r33, 4;
	add.s64 	%rd22, %rd3, %rd21;
	ld.global.f32 	%f2, [%rd22];
	shl.b32 	%r34, %r74, 2;
	mov.u32 	%r35, _ZZ17rpe_q_backward_v2ILj8EEviiiiiiPKiPKfS3_S3_PfS4_S4_E21shared_query_features;
	add.s32 	%r36, %r35, %r34;
	st.shared.f32 	[%r36], %f2;
	mov.u32 	%r37, _ZZ17rpe_q_backward_v2ILj8EEviiiiiiPKiPKfS3_S3_PfS4_S4_E26shared_grad_query_features;
	add.s32 	%r38, %r37, %r34;
	mov.b32 	%r39, 0;
	st.shared.u32 	[%r38], %r39;
	add.s32 	%r74, %r74, %r5;
	setp.lt.s32 	%p7, %r74, %r29;
	@%p7 bra 	$L__BB6_3;
$L__BB6_4:
	bar.sync 	0;
	mad.lo.s32 	%r40, %r27, %r1, %r81;
	cvta.to.global.u64 	%rd23, %rd15;
	mul.wide.s32 	%rd24, %r40, 4;
	add.s64 	%rd25, %rd23, %rd24;
	ld.global.f32 	%f3, [%rd25];
	cvt.rmi.f32.f32 	%f4, %f3;
	cvt.rzi.s32.f32 	%r41, %f4;
	max.s32 	%r42, %r41, 0;
	add.s32 	%r43, %r30, -1;
	min.s32 	%r44, %r42, %r43;
	mul.lo.s32 	%r45, %r29, %r28;
	mul.lo.s32 	%r46, %r29, %r2;
	mad.lo.s32 	%r47, %r45, %r44, %r46;
	cvt.s64.s32 	%rd4, %r47;
	mad.lo.s32 	%r8, %r45, %r1, %r46;
	mad.lo.s32 	%r48, %r40, %r28, %r2;
	cvta.to.global.u64 	%rd26, %rd18;
	mul.wide.s32 	%rd27, %r48, 4;
	add.s64 	%rd28, %rd26, %rd27;
	ld.global.f32 	%f1, [%rd28];
	setp.lt.s32 	%p8, %r29, 1;
	@%p8 bra 	$L__BB6_16;
	setp.lt.u32 	%p9, %r29, 8;
	mov.b32 	%r79, 0;
	@%p9 bra 	$L__BB6_8;
	shl.b64 	%rd29, %rd4, 2;
	add.s64 	%rd30, %rd29, 16;
	add.s64 	%rd54, %rd1, %rd30;
	add.s64 	%rd53, %rd2, %rd30;
	mov.u32 	%r52, _ZZ17rpe_q_backward_v2ILj8EEviiiiiiPKiPKfS3_S3_PfS4_S4_E21shared_query_features;
	add.s32 	%r77, %r52, 16;
	mov.u32 	%r53, _ZZ17rpe_q_backward_v2ILj8EEviiiiiiPKiPKfS3_S3_PfS4_S4_E26shared_grad_query_features;
	add.s32 	%r75, %r53, 16;
	and.b32  	%r79, %r29, 2147483640;
	neg.s32 	%r76, %r79;
$L__BB6_7:
	.pragma "nounroll";
	ld.shared.f32 	%f5, [%r77+-16];
	mul.f32 	%f6, %f1, %f5;
	atom.global.add.f32 	%f7, [%rd53+-16], %f6;
	ld.global.f32 	%f8, [%rd54+-16];
	mul.f32 	%f9, %f1, %f8;
	atom.shared.add.f32 	%f10, [%r75+-16], %f9;
	ld.shared.f32 	%f11, [%r77+-12];
	mul.f32 	%f12, %f1, %f11;
	atom.global.add.f32 	%f13, [%rd53+-12], %f12;
	ld.global.f32 	%f14, [%rd54+-12];
	mul.f32 	%f15, %f1, %f14;
	atom.shared.add.f32 	%f16, [%r75+-12], %f15;
	ld.shared.f32 	%f17, [%r77+-8];
	mul.f32 	%f18, %f1, %f17;
	atom.global.add.f32 	%f19, [%rd53+-8], %f18;
	ld.global.f32 	%f20, [%rd54+-8];
	mul.f32 	%f21, %f1, %f20;
	atom.shared.add.f32 	%f22, [%r75+-8], %f21;
	ld.shared.f32 	%f23, [%r77+-4];
	mul.f32 	%f24, %f1, %f23;
	atom.global.add.f32 	%f25, [%rd53+-4], %f24;
	ld.global.f32 	%f26, [%rd54+-4];
	mul.f32 	%f27, %f1, %f26;
	atom.shared.add.f32 	%f28, [%r75+-4], %f27;
	ld.shared.f32 	%f29, [%r77];
	mul.f32 	%f30, %f1, %f29;
	atom.global.add.f32 	%f31, [%rd53], %f30;
	ld.global.f32 	%f32, [%rd54];
	mul.f32 	%f33, %f1, %f32;
	atom.shared.add.f32 	%f34, [%r75], %f33;
	ld.shared.f32 	%f35, [%r77+4];
	mul.f32 	%f36, %f1, %f35;
	atom.global.add.f32 	%f37, [%rd53+4], %f36;
	ld.global.f32 	%f38, [%rd54+4];
	mul.f32 	%f39, %f1, %f38;
	atom.shared.add.f32 	%f40, [%r75+4], %f39;
	ld.shared.f32 	%f41, [%r77+8];
	mul.f32 	%f42, %f1, %f41;
	atom.global.add.f32 	%f43, [%rd53+8], %f42;
	ld.global.f32 	%f44, [%rd54+8];
	mul.f32 	%f45, %f1, %f44;
	atom.shared.add.f32 	%f46, [%r75+8], %f45;
	ld.shared.f32 	%f47, [%r77+12];
	mul.f32 	%f48, %f1, %f47;
	atom.global.add.f32 	%f49, [%rd53+12], %f48;
	ld.global.f32 	%f50, [%rd54+12];
	mul.f32 	%f51, %f1, %f50;
	atom.shared.add.f32 	%f52, [%r75+12], %f51;
	add.s64 	%rd54, %rd54, 32;
	add.s64 	%rd53, %rd53, 32;
	add.s32 	%r77, %r77, 32;
	add.s32 	%r76, %r76, 8;
	add.s32 	%r75, %r75, 32;
	setp.ne.s32 	%p10, %r76, 0;
	@%p10 bra 	$L__BB6_7;
$L__BB6_8:
	and.b32  	%r18, %r29, 7;
	setp.eq.s32 	%p11, %r18, 0;
	@%p11 bra 	$L__BB6_16;
	ld.param.u64 	%rd51, [_Z17rpe_q_backward_v2ILj8EEviiiiiiPKiPKfS3_S3_PfS4_S4__param_11];
	ld.param.u64 	%rd50, [_Z17rpe_q_backward_v2ILj8EEviiiiiiPKiPKfS3_S3_PfS4_S4__param_8];
	cvta.to.global.u64 	%rd11, %rd50;
	cvta.to.global.u64 	%rd12, %rd51;
	and.b32  	%r19, %r29, 3;
	setp.lt.u32 	%p12, %r18, 4;
	@%p12 bra 	$L__BB6_11;
	cvt.u64.u32 	%rd31, %r79;
	add.s64 	%rd32, %rd31, %rd4;
	shl.b64 	%rd33, %rd32, 2;
	add.s64 	%rd34, %rd12, %rd33;
	shl.b32 	%r55, %r79, 2;
	mov.u32 	%r56, _ZZ17rpe_q_backward_v2ILj8EEviiiiiiPKiPKfS3_S3_PfS4_S4_E21shared_query_features;
	add.s32 	%r57, %r56, %r55;
	ld.shared.f32 	%f53, [%r57];
	mul.f32 	%f54, %f1, %f53;
	atom.global.add.f32 	%f55, [%rd34], %f54;
	mov.u32 	%r58, _ZZ17rpe_q_backward_v2ILj8EEviiiiiiPKiPKfS3_S3_PfS4_S4_E26shared_grad_query_features;
	add.s32 	%r59, %r58, %r55;
	add.s64 	%rd35, %rd11, %rd33;
	ld.global.f32 	%f56, [%rd35];
	mul.f32 	%f57, %f1, %f56;
	atom.shared.add.f32 	%f58, [%r59], %f57;
	ld.shared.f32 	%f59, [%r57+4];
	mul.f32 	%f60, %f1, %f59;
	atom.global.add.f32 	%f61, [%rd34+4], %f60;
	ld.global.f32 	%f62, [%rd35+4];
	mul.f32 	%f63, %f1, %f62;
	atom.shared.add.f32 	%f64, [%r59+4], %f63;
	ld.shared.f32 	%f65, [%r57+8];
	mul.f32 	%f66, %f1, %f65;
	atom.global.add.f32 	%f67, [%rd34+8], %f66;
	ld.global.f32 	%f68, [%rd35+8];
	mul.f32 	%f69, %f1, %f68;
	atom.shared.add.f32 	%f70, [%r59+8], %f69;
	ld.shared.f32 	%f71, [%r57+12];
	mul.f32 	%f72, %f1, %f71;
	atom.global.add.f32 	%f73, [%rd34+12], %f72;
	ld.global.f32 	%f74, [%rd35+12];
	mul.f32 	%f75, %f1, %f74;
	atom.shared.add.f32 	%f76, [%r59+12], %f75;
	add.s32 	%r79, %r79, 4;
$L__BB6_11:
	setp.eq.s32 	%p13, %r19, 0;
	@%p13 bra 	$L__BB6_16;
	setp.eq.s32 	%p14, %r19, 1;
	@%p14 bra 	$L__BB6_14;
	cvt.u64.u32 	%rd36, %r79;
	add.s64 	%rd37, %rd36, %rd4;
	shl.b64 	%rd38, %rd37, 2;
	add.s64 	%rd39, %rd12, %rd38;
	shl.b32 	%r60, %r79, 2;
	mov.u32 	%r61, _ZZ17rpe_q_backward_v2ILj8EEviiiiiiPKiPKfS3_S3_PfS4_S4_E21shared_query_features;
	add.s32 	%r62, %r61, %r60;
	ld.shared.f32 	%f77, [%r62];
	mul.f32 	%f78, %f1, %f77;
	atom.global.add.f32 	%f79, [%rd39], %f78;
	mov.u32 	%r63, _ZZ17rpe_q_backward_v2ILj8EEviiiiiiPKiPKfS3_S3_PfS4_S4_E26shared_grad_query_features;
	add.s32 	%r64, %r63, %r60;
	add.s64 	%rd40, %rd11, %rd38;
	ld.global.f32 	%f80, [%rd40];
	mul.f32 	%f81, %f1, %f80;
	atom.shared.add.f32 	%f82, [%r64], %f81;
	ld.shared.f32 	%f83, [%r62+4];
	mul.f32 	%f84, %f1, %f83;
	atom.global.add.f32 	%f85, [%rd39+4], %f84;
	ld.global.f32 	%f86, [%rd40+4];
	mul.f32 	%f87, %f1, %f86;
	atom.shared.add.f32 	%f88, [%r64+4], %f87;
	add.s32 	%r79, %r79, 2;
$L__BB6_14:
	and.b32  	%r65, %r29, 1;
	setp.eq.b32 	%p15, %r65, 1;
	not.pred 	%p16, %p15;
	@%p16 bra 	$L__BB6_16;
	cvt.u64.u32 	%rd41, %r79;
	add.s64 	%rd42, %rd41, %rd4;
	shl.b64 	%rd43, %rd42, 2;
	add.s64 	%rd44, %rd12, %rd43;
	shl.b32 	%r66, %r79, 2;
	mov.u32 	%r67, _ZZ17rpe_q_backward_v2ILj8EEviiiiiiPKiPKfS3_S3_PfS4_S4_E21shared_query_features;
	add.s32 	%r68, %r67, %r66;
	ld.shared.f32 	%f89, [%r68];
	mul.f32 	%f90, %f1, %f89;
	atom.global.add.f32 	%f91, [%rd44], %f90;
	mov.u32 	%r69, _ZZ17rpe_q_backward_v2ILj8EEviiiiiiPKiPKfS3_S3_PfS4_S4_E26shared_grad_query_features;
	add.s32 	%r70, %r69, %r66;
	add.s64 	%rd45, %rd11, %rd43;
	ld.global.f32 	%f92, [%rd45];
	mul.f32 	%f93, %f1, %f92;
	atom.shared.add.f32 	%f94, [%r70], %f93;
$L__BB6_16:
	setp.ge.s32 	%p17, %r81, %r29;
	bar.sync 	0;
	@%p17 bra 	$L__BB6_19;
	ld.param.u64 	%rd52, [_Z17rpe_q_backward_v2ILj8EEviiiiiiPKiPKfS3_S3_PfS4_S4__param_12];
	mov.u32 	%r24, %ntid.x;
	cvta.to.global.u64 	%rd13, %rd52;
	cvt.s64.s32 	%rd14, %r8;
	mov.u32 	%r72, _ZZ17rpe_q_backward_v2ILj8EEviiiiiiPKiPKfS3_S3_PfS4_S4_E26shared_grad_query_features;
$L__BB6_18:
	shl.b32 	%r71, %r81, 2;
	add.s32 	%r73, %r72, %r71;
	ld.shared.f32 	%f95, [%r73];
	cvt.s64.s32 	%rd46, %r81;
	add.s64 	%rd47, %rd46, %rd14;
	shl.b64 	%rd48, %rd47, 2;
	add.s64 	%rd49, %rd13, %rd48;
	st.global.f32 	[%rd49], %f95;
	add.s32 	%r81, %r81, %r24;
	setp.lt.s32 	%p18, %r81, %r29;
	@%p18 bra 	$L__BB6_18;
$L__BB6_19:
	ret;

}
	// .globl	_Z17rpe_q_backward_v2ILj16EEviiiiiiPKiPKfS3_S3_PfS4_S4_
.visible .entry _Z17rpe_q_backward_v2ILj16EEviiiiiiPKiPKfS3_S3_PfS4_S4_(
	.param .u32 _Z17rpe_q_backward_v2ILj16EEviiiiiiPKiPKfS3_S3_PfS4_S4__param_0,
	.param .u32 _Z17rpe_q_backward_v2ILj16EEviiiiiiPKiPKfS3_S3_PfS4_S4__param_1,
	.param .u32 _Z17rpe_q_backward_v2ILj16EEviiiiiiPKiPKfS3_S3_PfS4_S4__param_2,
	.param .u32 _Z17rpe_q_backward_v2ILj16EEviiiiiiPKiPKfS3_S3_PfS4_S4__param_3,
	.param .u32 _Z17rpe_q_backward_v2ILj16EEviiiiiiPKiPKfS3_S3_PfS4_S4__param_4,
	.param .u32 _Z17rpe_q_backward_v2ILj16EEviiiiiiPKiPKfS3_S3_PfS4_S4__param_5,
	.param .u64 .ptr .align 1 _Z17rpe_q_backward_v2ILj16EEviiiiiiPKiPKfS3_S3_PfS4_S4__param_6,
	.param .u64 .ptr .align 1 _Z17rpe_q_backward_v2ILj16EEviiiiiiPKiPKfS3_S3_PfS4_S4__param_7,
	.param .u64 .ptr .align 1 _Z17rpe_q_backward_v2ILj16EEviiiiiiPKiPKfS3_S3_PfS4_S4__param_8,
	.param .u64 .ptr .align 1 _Z17rpe_q_backward_v2ILj16EEviiiiiiPKiPKfS3_S3_PfS4_S4__param_9,
	.param .u64 .ptr .align 1 _Z17rpe_q_backward_v2ILj16EEviiiiiiPKiPKfS3_S3_PfS4_S4__param_10,
	.param .u64 .ptr .align 1 _Z17rpe_q_backward_v2ILj16EEviiiiiiPKiPKfS3_S3_PfS4_S4__param_11,
	.param .u64 .ptr .align 1 _Z17rpe_q_backward_v2ILj16EEviiiiiiPKiPKfS3_S3_PfS4_S4__param_12
)
{
	.reg .pred 	%p<19>;
	.reg .b32 	%r<82>;
	.reg .b32 	%f<96>;
	.reg .b64 	%rd<55>;
	// demoted variable
	.shared .align 4 .b8 _ZZ17rpe_q_backward_v2ILj16EEviiiiiiPKiPKfS3_S3_PfS4_S4_E21shared_query_features[64];
	// demoted variable
	.shared .align 4 .b8 _ZZ17rpe_q_backward_v2ILj16EEviiiiiiPKiPKfS3_S3_PfS4_S4_E26shared_grad_query_features[64];
	ld.param.u32 	%r31, [_Z17rpe_q_backward_v2ILj16EEviiiiiiPKiPKfS3_S3_PfS4_S4__param_1];
	ld.param.u32 	%r27, [_Z17rpe_q_backward_v2ILj16EEviiiiiiPKiPKfS3_S3_PfS4_S4__param_2];
	ld.param.u32 	%r28, [_Z17rpe_q_backward_v2ILj16EEviiiiiiPKiPKfS3_S3_PfS4_S4__param_3];
	ld.param.u32 	%r29, [_Z17rpe_q_backward_v2ILj16EEviiiiiiPKiPKfS3_S3_PfS4_S4__param_4];
	ld.param.u32 	%r30, [_Z17rpe_q_backward_v2ILj16EEviiiiiiPKiPKfS3_S3_PfS4_S4__param_5];
	ld.param.u64 	%rd15, [_Z17rpe_q_backward_v2ILj16EEviiiiiiPKiPKfS3_S3_PfS4_S4__param_7];
	ld.param.u64 	%rd16, [_Z17rpe_q_backward_v2ILj16EEviiiiiiPKiPKfS3_S3_PfS4_S4__param_8];
	ld.param.u64 	%rd17, [_Z17rpe_q_backward_v2ILj16EEviiiiiiPKiPKfS3_S3_PfS4_S4__param_9];
	ld.param.u64 	%rd18, [_Z17rpe_q_backward_v2ILj16EEviiiiiiPKiPKfS3_S3_PfS4_S4__param_10];
	ld.param.u64 	%rd19, [_Z17rpe_q_backward_v2ILj16EEviiiiiiPKiPKfS3_S3_PfS4_S4__param_11];
	cvta.to.global.u64 	%rd1, %rd16;
	cvta.to.global.u64 	%rd2, %rd19;
	mov.u32 	%r1, %ctaid.x;
	mov.u32 	%r2, %ctaid.y;
	mov.u32 	%r81, %tid.x;
	setp.ge.s32 	%p1, %r1, %r31;
	setp.ge.s32 	%p2, %r2, %r28;
	or.pred  	%p3, %p1, %p2;
	setp.ge.s32 	%p4, %r81, %r27;
	or.pred  	%p5, %p4, %p3;
	@%p5 bra 	$L__BB7_19;
	setp.ge.s32 	%p6, %r81, %r29;
	@%p6 bra 	$L__BB7_4;
	mad.lo.s32 	%r32, %r28, %r1, %r2;
	mul.lo.s32 	%r4, %r32, %r29;
	mov.u32 	%r5, %ntid.x;
	cvta.to.global.u64 	%rd3, %rd17;
	mov.u32 	%r74, %r81;
$L__BB7_3:
	add.s32 	%r33, %r74, %r4;
	mul.wide.s32 	%rd21, %r33, 4;
	add.s64 	%rd22, %rd3, %rd21;
	ld.global.f32 	%f2, [%rd22];
	shl.b32 	%r34, %r74, 2;
	mov.u32 	%r35, _ZZ17rpe_q_backward_v2ILj16EEviiiiiiPKiPKfS3_S3_PfS4_S4_E21shared_query_features;
	add.s32 	%r36, %r35, %r34;
	st.shared.f32 	[%r36], %f2;
	mov.u32 	%r37, _ZZ17rpe_q_backward_v2ILj16EEviiiiiiPKiPKfS3_S3_PfS4_S4_E26shared_grad_query_features;
	add.s32 	%r38, %r37, %r34;
	mov.b32 	%r39, 0;
	st.shared.u32 	[%r38], %r39;
	add.s32 	%r74, %r74, %r5;
	setp.lt.s32 	%p7, %r74, %r29;
	@%p7 bra 	$L__BB7_3;
$L__BB7_4:
	bar.sync 	0;
	mad.lo.s32 	%r40, %r27, %r1, %r81;
	cvta.to.global.u64 	%rd23, %rd15;
	mul.wide.s32 	%rd24, %r40, 4;
	add.s64 	%rd25, %rd23, %rd24;
	ld.global.f32 	%f3, [%rd25];
	cvt.rmi.f32.f32 	%f4, %f3;
	cvt.rzi.s32.f32 	%r41, %f4;
	max.s32 	%r42, %r41, 0;
	add.s32 	%r43, %r30, -1;
	min.s32 	%r44, %r42, %r43;
	mul.lo.s32 	%r45, %r29, %r28;
	mul.lo.s32 	%r46, %r29, %r2;
	mad.lo.s32 	%r47, %r45, %r44, %r46;
	cvt.s64.s32 	%rd4, %r47;
	mad.lo.s32 	%r8, %r45, %r1, %r46;
	mad.lo.s32 	%r48, %r40, %r28, %r2;
	cvta.to.global.u64 	%rd26, %rd18;
	mul.wide.s32 	%rd27, %r48, 4;
	add.s64 	%rd28, %rd26, %rd27;
	ld.global.f32 	%f1, [%rd28];
	setp.lt.s32 	%p8, %r29, 1;
	@%p8 bra 	$L__BB7_16;
	setp.lt.u32 	%p9, %r29, 8;
	mov.b32 	%r79, 0;
	@%p9 bra 	$L__BB7_8;
	shl.b64 	%rd29, %rd4, 2;
	add.s64 	%rd30, %rd29, 16;
	add.s64 	%rd54, %rd1, %rd30;
	add.s64 	%rd53, %rd2, %rd30;
	mov.u32 	%r52, _ZZ17rpe_q_backward_v2ILj16EEviiiiiiPKiPKfS3_S3_PfS4_S4_E21shared_query_features;
	add.s32 	%r77, %r52, 16;
	mov.u32 	%r53, _ZZ17rpe_q_backward_v2ILj16EEviiiiiiPKiPKfS3_S3_PfS4_S4_E26shared_grad_query_features;
	add.s32 	%r75, %r53, 16;
	and.b32  	%r79, %r29, 2147483640;
	neg.s32 	%r76, %r79;
$L__BB7_7:
	.pragma "nounroll";
	ld.shared.f32 	%f5, [%r77+-16];
	mul.f32 	%f6, %f1, %f5;
	atom.global.add.f32 	%f7, [%rd53+-16], %f6;
	ld.global.f32 	%f8, [%rd54+-16];
	mul.f32 	%f9, %f1, %f8;
	atom.shared.add.f32 	%f10, [%r75+-16], %f9;
	ld.shared.f32 	%f11, [%r77+-12];
	mul.f32 	%f12, %f1, %f11;
	atom.global.add.f32 	%f13, [%rd53+-12], %f12;
	ld.global.f32 	%f14, [%rd54+-12];
	mul.f32 	%f15, %f1, %f14;
	atom.shared.add.f32 	%f16, [%r75+-12], %f15;
	ld.shared.f32 	%f17, [%r77+-8];
	mul.f32 	%f18, %f1, %f17;
	atom.global.add.f32 	%f19, [%rd53+-8], %f18;
	ld.global.f32 	%f20, [%rd54+-8];
	mul.f32 	%f21, %f1, %f20;
	atom.shared.add.f32 	%f22, [%r75+-8], %f21;
	ld.shared.f32 	%f23, [%r77+-4];
	mul.f32 	%f24, %f1, %f23;
	atom.global.add.f32 	%f25, [%rd53+-4], %f24;
	ld.global.f32 	%f26, [%rd54+-4];
	mul.f32 	%f27, %f1, %f26;
	atom.shared.add.f32 	%f28, [%r75+-4], %f27;
	ld.shared.f32 	%f29, [%r77];
	mul.f32 	%f30, %f1, %f29;
	atom.global.add.f32 	%f31, [%rd53], %f30;
	ld.global.f32 	%f32, [%rd54];
	mul.f32 	%f33, %f1, %f32;
	atom.shared.add.f32 	%f34, [%r75], %f33;
	ld.shared.f32 	%f35, [%r77+4];
	mul.f32 	%f36, %f1, %f35;
	atom.global.add.f32 	%f37, [%rd53+4], %f36;
	ld.global.f32 	%f38, [%rd54+4];
	mul.f32 	%f39, %f1, %f38;
	atom.shared.add.f32 	%f40, [%r75+4], %f39;
	ld.shared.f32 	%f41, [%r77+8];
	mul.f32 	%f42, %f1, %f41;
	atom.global.add.f32 	%f43, [%rd53+8], %f42;
	ld.global.f32 	%f44, [%rd54+8];
	mul.f32 	%f45, %f1, %f44;
	atom.shared.add.f32 	%f46, [%r75+8], %f45;
	ld.shared.f32 	%f47, [%r77+12];
	mul.f32 	%f48, %f1, %f47;
	atom.global.add.f32 	%f49, [%rd53+12], %f48;
	ld.global.f32 	%f50, [%rd54+12];
	mul.f32 	%f51, %f1, %f50;
	atom.shared.add.f32 	%f52, [%r75+12], %f51;
	add.s64 	%rd54, %rd54, 32;
	add.s64 	%rd53, %rd53, 32;
	add.s32 	%r77, %r77, 32;
	add.s32 	%r76, %r76, 8;
	add.s32 	%r75, %r75, 32;
	setp.ne.s32 	%p10, %r76, 0;
	@%p10 bra 	$L__BB7_7;
$L__BB7_8:
	and.b32  	%r18, %r29, 7;
	setp.eq.s32 	%p11, %r18, 0;
	@%p11 bra 	$L__BB7_16;
	ld.param.u64 	%rd51, [_Z17rpe_q_backward_v2ILj16EEviiiiiiPKiPKfS3_S3_PfS4_S4__param_11];
	ld.param.u64 	%rd50, [_Z17rpe_q_backward_v2ILj16EEviiiiiiPKiPKfS3_S3_PfS4_S4__param_8];
	cvta.to.global.u64 	%rd11, %rd50;
	cvta.to.global.u64 	%rd12, %rd51;
	and.b32  	%r19, %r29, 3;
	setp.lt.u32 	%p12, %r18, 4;
	@%p12 bra 	$L__BB7_11;
	cvt.u64.u32 	%rd31, %r79;
	add.s64 	%rd32, %rd31, %rd4;
	shl.b64 	%rd33, %rd32, 2;
	add.s64 	%rd34, %rd12, %rd33;
	shl.b32 	%r55, %r79, 2;
	mov.u32 	%r56, _ZZ17rpe_q_backward_v2ILj16EEviiiiiiPKiPKfS3_S3_PfS4_S4_E21shared_query_features;
	add.s32 	%r57, %r56, %r55;
	ld.shared.f32 	%f53, [%r57];
	mul.f32 	%f54, %f1, %f53;
	atom.global.add.f32 	%f55, [%rd34], %f54;
	mov.u32 	%r58, _ZZ17rpe_q_backward_v2ILj16EEviiiiiiPKiPKfS3_S3_PfS4_S4_E26shared_grad_query_features;
	add.s32 	%r59, %r58, %r55;
	add.s64 	%rd35, %rd11, %rd33;
	ld.global.f32 	%f56, [%rd35];
	mul.f32 	%f57, %f1, %f56;
	atom.shared.add.f32 	%f58, [%r59], %f57;
	ld.shared.f32 	%f59, [%r57+4];
	mul.f32 	%f60, %f1, %f59;
	atom.global.add.f32 	%f61, [%rd34+4], %f60;
	ld.global.f32 	%f62, [%rd35+4];
	mul.f32 	%f63, %f1, %f62;
	atom.shared.add.f32 	%f64, [%r59+4], %f63;
	ld.shared.f32 	%f65, [%r57+8];
	mul.f32 	%f66, %f1, %f65;
	atom.global.add.f32 	%f67, [%rd34+8], %f66;
	ld.global.f32 	%f68, [%rd35+8];
	mul.f32 	%f69, %f1, %f68;
	atom.shared.add.f32 	%f70, [%r59+8], %f69;
	ld.shared.f32 	%f71, [%r57+12];
	mul.f32 	%f72, %f1, %f71;
	atom.global.add.f32 	%f73, [%rd34+12], %f72;
	ld.global.f32 	%f74, [%rd35+12];
	mul.f32 	%f75, %f1, %f74;
	atom.shared.add.f32 	%f76, [%r59+12], %f75;
	add.s32 	%r79, %r79, 4;
$L__BB7_11:
	setp.eq.s32 	%p13, %r19, 0;
	@%p13 bra 	$L__BB7_16;
	setp.eq.s32 	%p14, %r19, 1;
	@%p14 bra 	$L__BB7_14;
	cvt.u64.u32 	%rd36, %r79;
	add.s64 	%rd37, %rd36, %rd4;
	shl.b64 	%rd38, %rd37, 2;
	add.s64 	%rd39, %rd12, %rd38;
	shl.b32 	%r60, %r79, 2;
	mov.u32 	%r61, _ZZ17rpe_q_backward_v2ILj16EEviiiiiiPKiPKfS3_S3_PfS4_S4_E21shared_query_features;
	add.s32 	%r62, %r61, %r60;
	ld.shared.f32 	%f77, [%r62];
	mul.f32 	%f78, %f1, %f77;
	atom.global.add.f32 	%f79, [%rd39], %f78;
	mov.u32 	%r63, _ZZ17rpe_q_backward_v2ILj16EEviiiiiiPKiPKfS3_S3_PfS4_S4_E26shared_grad_query_features;
	add.s32 	%r64, %r63, %r60;
	add.s64 	%rd40, %rd11, %rd38;
	ld.global.f32 	%f80, [%rd40];
	mul.f32 	%f81, %f1, %f80;
	atom.shared.add.f32 	%f82, [%r64], %f81;
	ld.shared.f32 	%f83, [%r62+4];
	mul.f32 	%f84, %f1, %f83;
	atom.global.add.f32 	%f85, [%rd39+4], %f84;
	ld.global.f32 	%f86, [%rd40+4];
	mul.f32 	%f87, %f1, %f86;
	atom.shared.add.f32 	%f88, [%r64+4], %f87;
	add.s32 	%r79, %r79, 2;
$L__BB7_14:
	and.b32  	%r65, %r29, 1;
	setp.eq.b32 	%p15, %r65, 1;
	not.pred 	%p16, %p15;
	@%p16 bra 	$L__BB7_16;
	cvt.u64.u32 	%rd41, %r79;
	add.s64 	%rd42, %rd41, %rd4;
	shl.b64 	%rd43, %rd42, 2;
	add.s64 	%rd44, %rd12, %rd43;
	shl.b32 	%r66, %r79, 2;
	mov.u32 	%r67, _ZZ17rpe_q_backward_v2ILj16EEviiiiiiPKiPKfS3_S3_PfS4_S4_E21shared_query_features;
	add.s32 	%r68, %r67, %r66;
	ld.shared.f32 	%f89, [%r68];
	mul.f32 	%f90, %f1, %f89;
	atom.global.add.f32 	%f91, [%rd44], %f90;
	mov.u32 	%r69, _ZZ17rpe_q_backward_v2ILj16EEviiiiiiPKiPKfS3_S3_PfS4_S4_E26shared_grad_query_features;
	add.s32 	%r70, %r69, %r66;
	add.s64 	%rd45, %rd11, %rd43;
	ld.global.f32 	%f92, [%rd45];
	mul.f32 	%f93, %f1, %f92;
	atom.shared.add.f32 	%f94, [%r70], %f93;
$L__BB7_16:
	setp.ge.s32 	%p17, %r81, %r29;
	bar.sync 	0;
	@%p17 bra 	$L__BB7_19;
	ld.param.u64 	%rd52, [_Z17rpe_q_backward_v2ILj16EEviiiiiiPKiPKfS3_S3_PfS4_S4__param_12];
	mov.u32 	%r24, %ntid.x;
	cvta.to.global.u64 	%rd13, %rd52;
	cvt.s64.s32 	%rd14, %r8;
	mov.u32 	%r72, _ZZ17rpe_q_backward_v2ILj16EEviiiiiiPKiPKfS3_S3_PfS4_S4_E26shared_grad_query_features;
$L__BB7_18:
	shl.b32 	%r71, %r81, 2;
	add.s32 	%r73, %r72, %r71;
	ld.shared.f32 	%f95, [%r73];
	cvt.s64.s32 	%rd46, %r81;
	add.s64 	%rd47, %rd46, %rd14;
	shl.b64 	%rd48, %rd47, 2;
	add.s64 	%rd49, %rd13, %rd48;
	st.global.f32 	[%rd49], %f95;
	add.s32 	%r81, %r81, %r24;
	setp.lt.s32 	%p18, %r81, %r29;
	@%p18 bra 	$L__BB7_18;
$L__BB7_19:
	ret;

}
	// .globl	_Z17rpe_q_backward_v2ILj32EEviiiiiiPKiPKfS3_S3_PfS4_S4_
.visible .entry _Z17rpe_q_backward_v2ILj32EEviiiiiiPKiPKfS3_S3_PfS4_S4_(
	.param .u32 _Z17rpe_q_backward_v2ILj32EEviiiiiiPKiPKfS3_S3_PfS4_S4__param_0,
	.param .u32 _Z17rpe_q_backward_v2ILj32EEviiiiiiPKiPKfS3_S3_PfS4_S4__param_1,
	.param .u32 _Z17rpe_q_backward_v2ILj32EEviiiiiiPKiPKfS3_S3_PfS4_S4__param_2,
	.param .u32 _Z17rpe_q_backward_v2ILj32EEviiiiiiPKiPKfS3_S3_PfS4_S4__param_3,
	.param .u32 _Z17rpe_q_backward_v2ILj32EEviiiiiiPKiPKfS3_S3_PfS4_S4__param_4,
	.param .u32 _Z17rpe_q_backward_v2ILj32EEviiiiiiPKiPKfS3_S3_PfS4_S4__param_5,
	.param .u64 .ptr .align 1 _Z17rpe_q_backward_v2ILj32EEviiiiiiPKiPKfS3_S3_PfS4_S4__param_6,
	.param .u64 .ptr .align 1 _Z17rpe_q_backward_v2ILj32EEviiiiiiPKiPKfS3_S3_PfS4_S4__param_7,
	.param .u64 .ptr .align 1 _Z17rpe_q_backward_v2ILj32EEviiiiiiPKiPKfS3_S3_PfS4_S4__param_8,
	.param .u64 .ptr .align 1 _Z17rpe_q_backward_v2ILj32EEviiiiiiPKiPKfS3_S3_PfS4_S4__param_9,
	.param .u64 .ptr .align 1 _Z17rpe_q_backward_v2ILj32EEviiiiiiPKiPKfS3_S3_PfS4_S4__param_10,
	.param .u64 .ptr .align 1 _Z17rpe_q_backward_v2ILj32EEviiiiiiPKiPKfS3_S3_PfS4_S4__param_11,
	.param .u64 .ptr .align 1 _Z17rpe_q_backward_v2ILj32EEviiiiiiPKiPKfS3_S3_PfS4_S4__param_12
)
{
	.reg .pred 	%p<19>;
	.reg .b32 	%r<82>;
	.reg .b32 	%f<96>;
	.reg .b64 	%rd<55>;
	// demoted variable
	.shared .align 4 .b8 _ZZ17rpe_q_backward_v2ILj32EEviiiiiiPKiPKfS3_S3_PfS4_S4_E21shared_query_features[128];
	// demoted variable
	.shared .align 4 .b8 _ZZ17rpe_q_backward_v2ILj32EEviiiiiiPKiPKfS3_S3_PfS4_S4_E26shared_grad_query_features[128];
	ld.param.u32 	%r31, [_Z17rpe_q_backward_v2ILj32EEviiiiiiPKiPKfS3_S3_PfS4_S4__param_1];
	ld.param.u32 	%r27, [_Z17rpe_q_backward_v2ILj32EEviiiiiiPKiPKfS3_S3_PfS4_S4__param_2];
	ld.param.u32 	%r28, [_Z17rpe_q_backward_v2ILj32EEviiiiiiPKiPKfS3_S3_PfS4_S4__param_3];
	ld.param.u32 	%r29, [_Z17rpe_q_backward_v2ILj32EEviiiiiiPKiPKfS3_S3_PfS4_S4__param_4];
	ld.param.u32 	%r30, [_Z17rpe_q_backward_v2ILj32EEviiiiiiPKiPKfS3_S3_PfS4_S4__param_5];
	ld.param.u64 	%rd15, [_Z17rpe_q_backward_v2ILj32EEviiiiiiPKiPKfS3_S3_PfS4_S4__param_7];
	ld.param.u64 	%rd16, [_Z17rpe_q_backward_v2ILj32EEviiiiiiPKiPKfS3_S3_PfS4_S4__param_8];
	ld.param.u64 	%rd17, [_Z17rpe_q_backward_v2ILj32EEviiiiiiPKiPKfS3_S3_PfS4_S4__param_9];
	ld.param.u64 	%rd18, [_Z17rpe_q_backward_v2ILj32EEviiiiiiPKiPKfS3_S3_PfS4_S4__param_10];
	ld.param.u64 	%rd19, [_Z17rpe_q_backward_v2ILj32EEviiiiiiPKiPKfS3_S3_PfS4_S4__param_11];
	cvta.to.global.u64 	%rd1, %rd16;
	cvta.to.global.u64 	%rd2, %rd19;
	mov.u32 	%r1, %ctaid.x;
	mov.u32 	%r2, %ctaid.y;
	mov.u32 	%r81, %tid.x;
	setp.ge.s32 	%p1, %r1, %r31;
	setp.ge.s32 	%p2, %r2, %r28;
	or.pred  	%p3, %p1, %p2;
	setp.ge.s32 	%p4, %r81, %r27;
	or.pred  	%p5, %p4, %p3;
	@%p5 bra 	$L__BB8_19;
	setp.ge.s32 	%p6, %r81, %r29;
	@%p6 bra 	$L__BB8_4;
	mad.lo.s32 	%r32, %r28, %r1, %r2;
	mul.lo.s32 	%r4, %r32, %r29;
	mov.u32 	%r5, %ntid.x;
	cvta.to.global.u64 	%rd3, %rd17;
	mov.u32 	%r74, %r81;
$L__BB8_3:
	add.s32 	%r33, %r74, %r4;
	mul.wide.s32 	%rd21, %r33, 4;
	add.s64 	%rd22, %rd3, %rd21;
	ld.global.f32 	%f2, [%rd22];
	shl.b32 	%r34, %r74, 2;
	mov.u32 	%r35, _ZZ17rpe_q_backward_v2ILj32EEviiiiiiPKiPKfS3_S3_PfS4_S4_E21shared_query_features;
	add.s32 	%r36, %r35, %r34;
	st.shared.f32 	[%r36], %f2;
	mov.u32 	%r37, _ZZ17rpe_q_backward_v2ILj32EEviiiiiiPKiPKfS3_S3_PfS4_S4_E26shared_grad_query_features;
	add.s32 	%r38, %r37, %r34;
	mov.b32 	%r39, 0;
	st.shared.u32 	[%r38], %r39;
	add.s32 	%r74, %r74, %r5;
	setp.lt.s32 	%p7, %r74, %r29;
	@%p7 bra 	$L__BB8_3;
$L__BB8_4:
	bar.sync 	0;
	mad.lo.s32 	%r40, %r27, %r1, %r81;
	cvta.to.global.u64 	%rd23, %rd15;
	mul.wide.s32 	%rd24, %r40, 4;
	add.s64 	%rd25, %rd23, %rd24;
	ld.global.f32 	%f3, [%rd25];
	cvt.rmi.f32.f32 	%f4, %f3;
	cvt.rzi.s32.f32 	%r41, %f4;
	max.s32 	%r42, %r41, 0;
	add.s32 	%r43, %r30, -1;
	min.s32 	%r44, %r42, %r43;
	mul.lo.s32 	%r45, %r29, %r28;
	mul.lo.s32 	%r46, %r29, %r2;
	mad.lo.s32 	%r47, %r45, %r44, %r46;
	cvt.s64.s32 	%rd4, %r47;
	mad.lo.s32 	%r8, %r45, %r1, %r46;
	mad.lo.s32 	%r48, %r40, %r28, %r2;
	cvta.to.global.u64 	%rd26, %rd18;
	mul.wide.s32 	%rd27, %r48, 4;
	add.s64 	%rd28, %rd26, %rd27;
	ld.global.f32 	%f1, [%rd28];
	setp.lt.s32 	%p8, %r29, 1;
	@%p8 bra 	$L__BB8_16;
	setp.lt.u32 	%p9, %r29, 8;
	mov.b32 	%r79, 0;
	@%p9 bra 	$L__BB8_8;
	shl.b64 	%rd29, %rd4, 2;
	add.s64 	%rd30, %rd29, 16;
	add.s64 	%rd54, %rd1, %rd30;
	add.s64 	%rd53, %rd2, %rd30;
	mov.u32 	%r52, _ZZ17rpe_q_backward_v2ILj32EEviiiiiiPKiPKfS3_S3_PfS4_S4_E21shared_query_features;
	add.s32 	%r77, %r52, 16;
	mov.u32 	%r53, _ZZ17rpe_q_backward_v2ILj32EEviiiiiiPKiPKfS3_S3_PfS4_S4_E26shared_grad_query_features;
	add.s32 	%r75, %r53, 16;
	and.b32  	%r79, %r29, 2147483640;
	neg.s32 	%r76, %r79;
$L__BB8_7:
	.pragma "nounroll";
	ld.shared.f32 	%f5, [%r77+-16];
	mul.f32 	%f6, %f1, %f5;
	atom.global.add.f32 	%f7, [%rd53+-16], %f6;
	ld.global.f32 	%f8, [%rd54+-16];
	mul.f32 	%f9, %f1, %f8;
	atom.shared.add.f32 	%f10, [%r75+-16], %f9;
	ld.shared.f32 	%f11, [%r77+-12];
	mul.f32 	%f12, %f1, %f11;
	atom.global.add.f32 	%f13, [%rd53+-12], %f12;
	ld.global.f32 	%f14, [%rd54+-12];
	mul.f32 	%f15, %f1, %f14;
	atom.shared.add.f32 	%f16, [%r75+-12], %f15;
	ld.shared.f32 	%f17, [%r77+-8];
	mul.f32 	%f18, %f1, %f17;
	atom.global.add.f32 	%f19, [%rd53+-8], %f18;
	ld.global.f32 	%f20, [%rd54+-8];
	mul.f32 	%f21, %f1, %f20;
	atom.shared.add.f32 	%f22, [%r75+-8], %f21;
	ld.shared.f32 	%f23, [%r77+-4];
	mul.f32 	%f24, %f1, %f23;
	atom.global.add.f32 	%f25, [%rd53+-4], %f24;
	ld.global.f32 	%f26, [%rd54+-4];
	mul.f32 	%f27, %f1, %f26;
	atom.shared.add.f32 	%f28, [%r75+-4], %f27;
	ld.shared.f32 	%f29, [%r77];
	mul.f32 	%f30, %f1, %f29;
	atom.global.add.f32 	%f31, [%rd53], %f30;
	ld.global.f32 	%f32, [%rd54];
	mul.f32 	%f33, %f1, %f32;
	atom.shared.add.f32 	%f34, [%r75], %f33;
	ld.shared.f32 	%f35, [%r77+4];
	mul.f32 	%f36, %f1, %f35;
	atom.global.add.f32 	%f37, [%rd53+4], %f36;
	ld.global.f32 	%f38, [%rd54+4];
	mul.f32 	%f39, %f1, %f38;
	atom.shared.add.f32 	%f40, [%r75+4], %f39;
	ld.shared.f32 	%f41, [%r77+8];
	mul.f32 	%f42, %f1, %f41;
	atom.global.add.f32 	%f43, [%rd53+8], %f42;
	ld.global.f32 	%f44, [%rd54+8];
	mul.f32 	%f45, %f1, %f44;
	atom.shared.add.f32 	%f46, [%r75+8], %f45;
	ld.shared.f32 	%f47, [%r77+12];
	mul.f32 	%f48, %f1, %f47;
	atom.global.add.f32 	%f49, [%rd53+12], %f48;
	ld.global.f32 	%f50, [%rd54+12];
	mul.f32 	%f51, %f1, %f50;
	atom.shared.add.f32 	%f52, [%r75+12], %f51;
	add.s64 	%rd54, %rd54, 32;
	add.s64 	%rd53, %rd53, 32;
	add.s32 	%r77, %r77, 32;
	add.s32 	%r76, %r76, 8;
	add.s32 	%r75, %r75, 32;
	setp.ne.s32 	%p10, %r76, 0;
	@%p10 bra 	$L__BB8_7;
$L__BB8_8:
	and.b32  	%r18, %r29, 7;
	setp.eq.s32 	%p11, %r18, 0;
	@%p11 bra 	$L__BB8_16;
	ld.param.u64 	%rd51, [_Z17rpe_q_backward_v2ILj32EEviiiiiiPKiPKfS3_S3_PfS4_S4__param_11];
	ld.param.u64 	%rd50, [_Z17rpe_q_backward_v2ILj32EEviiiiiiPKiPKfS3_S3_PfS4_S4__param_8];
	cvta.to.global.u64 	%rd11, %rd50;
	cvta.to.global.u64 	%rd12, %rd51;
	and.b32  	%r19, %r29, 3;
	setp.lt.u32 	%p12, %r18, 4;
	@%p12 bra 	$L__BB8_11;
	cvt.u64.u32 	%rd31, %r79;
	add.s64 	%rd32, %rd31, %rd4;
	shl.b64 	%rd33, %rd32, 2;
	add.s64 	%rd34, %rd12, %rd33;
	shl.b32 	%r55, %r79, 2;
	mov.u32 	%r56, _ZZ17rpe_q_backward_v2ILj32EEviiiiiiPKiPKfS3_S3_PfS4_S4_E21shared_query_features;
	add.s32 	%r57, %r56, %r55;
	ld.shared.f32 	%f53, [%r57];
	mul.f32 	%f54, %f1, %f53;
	atom.global.add.f32 	%f55, [%rd34], %f54;
	mov.u32 	%r58, _ZZ17rpe_q_backward_v2ILj32EEviiiiiiPKiPKfS3_S3_PfS4_S4_E26shared_grad_query_features;
	add.s32 	%r59, %r58, %r55;
	add.s64 	%rd35, %rd11, %rd33;
	ld.global.f32 	%f56, [%rd35];
	mul.f32 	%f57, %f1, %f56;
	atom.shared.add.f32 	%f58, [%r59], %f57;
	ld.shared.f32 	%f59, [%r57+4];
	mul.f32 	%f60, %f1, %f59;
	atom.global.add.f32 	%f61, [%rd34+4], %f60;
	ld.global.f32 	%f62, [%rd35+4];
	mul.f32 	%f63, %f1, %f62;
	atom.shared.add.f32 	%f64, [%r59+4], %f63;
	ld.shared.f32 	%f65, [%r57+8];
	mul.f32 	%f66, %f1, %f65;
	atom.global.add.f32 	%f67, [%rd34+8], %f66;
	ld.global.f32 	%f68, [%rd35+8];
	mul.f32 	%f69, %f1, %f68;
	atom.shared.add.f32 	%f70, [%r59+8], %f69;
	ld.shared.f32 	%f71, [%r57+12];
	mul.f32 	%f72, %f1, %f71;
	atom.global.add.f32 	%f73, [%rd34+12], %f72;
	ld.global.f32 	%f74, [%rd35+12];
	mul.f32 	%f75, %f1, %f74;
	atom.shared.add.f32 	%f76, [%r59+12], %f75;
	add.s32 	%r79, %r79, 4;
$L__BB8_11:
	setp.eq.s32 	%p13, %r19, 0;
	@%p13 bra 	$L__BB8_16;
	setp.eq.s32 	%p14, %r19, 1;
	@%p14 bra 	$L__BB8_14;
	cvt.u64.u32 	%rd36, %r79;
	add.s64 	%rd37, %rd36, %rd4;
	shl.b64 	%rd38, %rd37, 2;
	add.s64 	%rd39, %rd12, %rd38;
	shl.b32 	%r60, %r79, 2;
	mov.u32 	%r61, _ZZ17rpe_q_backward_v2ILj32EEviiiiiiPKiPKfS3_S3_PfS4_S4_E21shared_query_features;
	add.s32 	%r62, %r61, %r60;
	ld.shared.f32 	%f77, [%r62];
	mul.f32 	%f78, %f1, %f77;
	atom.global.add.f32 	%f79, [%rd39], %f78;
	mov.u32 	%r63, _ZZ17rpe_q_backward_v2ILj32EEviiiiiiPKiPKfS3_S3_PfS4_S4_E26shared_grad_query_features;
	add.s32 	%r64, %r63, %r60;
	add.s64 	%rd40, %rd11, %rd38;
	ld.global.f32 	%f80, [%rd40];
	mul.f32 	%f81, %f1, %f80;
	atom.shared.add.f32 	%f82, [%r64], %f81;
	ld.shared.f32 	%f83, [%r62+4];
	mul.f32 	%f84, %f1, %f83;
	atom.global.add.f32 	%f85, [%rd39+4], %f84;
	ld.global.f32 	%f86, [%rd40+4];
	mul.f32 	%f87, %f1, %f86;
	atom.shared.add.f32 	%f88, [%r64+4], %f87;
	add.s32 	%r79, %r79, 2;
$L__BB8_14:
	and.b32  	%r65, %r29, 1;
	setp.eq.b32 	%p15, %r65, 1;
	not.pred 	%p16, %p15;
	@%p16 bra 	$L__BB8_16;
	cvt.u64.u32 	%rd41, %r79;
	add.s64 	%rd42, %rd41, %rd4;
	shl.b64 	%rd43, %rd42, 2;
	add.s64 	%rd44, %rd12, %rd43;
	shl.b32 	%r66, %r79, 2;
	mov.u32 	%r67, _ZZ17rpe_q_backward_v2ILj32EEviiiiiiPKiPKfS3_S3_PfS4_S4_E21shared_query_features;
	add.s32 	%r68, %r67, %r66;
	ld.shared.f32 	%f89, [%r68];
	mul.f32 	%f90, %f1, %f89;
	atom.global.add.f32 	%f91, [%rd44], %f90;
	mov.u32 	%r69, _ZZ17rpe_q_backward_v2ILj32EEviiiiiiPKiPKfS3_S3_PfS4_S4_E26shared_grad_query_features;
	add.s32 	%r70, %r69, %r66;
	add.s64 	%rd45, %rd11, %rd43;
	ld.global.f32 	%f92, [%rd45];
	mul.f32 	%f93, %f1, %f92;
	atom.shared.add.f32 	%f94, [%r70], %f93;
$L__BB8_16:
	setp.ge.s32 	%p17, %r81, %r29;
	bar.sync 	0;
	@%p17 bra 	$L__BB8_19;
	ld.param.u64 	%rd52, [_Z17rpe_q_backward_v2ILj32EEviiiiiiPKiPKfS3_S3_PfS4_S4__param_12];
	mov.u32 	%r24, %ntid.x;
	cvta.to.global.u64 	%rd13, %rd52;
	cvt.s64.s32 	%rd14, %r8;
	mov.u32 	%r72, _ZZ17rpe_q_backward_v2ILj32EEviiiiiiPKiPKfS3_S3_PfS4_S4_E26shared_grad_query_features;
$L__BB8_18:
	shl.b32 	%r71, %r81, 2;
	add.s32 	%r73, %r72, %r71;
	ld.shared.f32 	%f95, [%r73];
	cvt.s64.s32 	%rd46, %r81;
	add.s64 	%rd47, %rd46, %rd14;
	shl.b64 	%rd48, %rd47, 2;
	add.s64 	%rd49, %rd13, %rd48;
	st.global.f32 	[%rd49], %f95;
	add.s32 	%r81, %r81, %r24;
	setp.lt.s32 	%p18, %r81, %r29;
	@%p18 bra 	$L__BB8_18;
$L__BB8_19:
	ret;

}
	// .globl	_Z17rpe_q_backward_v2ILj100EEviiiiiiPKiPKfS3_S3_PfS4_S4_
.visible .entry _Z17rpe_q_backward_v2ILj100EEviiiiiiPKiPKfS3_S3_PfS4_S4_(
	.param .u32 _Z17rpe_q_backward_v2ILj100EEviiiiiiPKiPKfS3_S3_PfS4_S4__param_0,
	.param .u32 _Z17rpe_q_backward_v2ILj100EEviiiiiiPKiPKfS3_S3_PfS4_S4__param_1,
	.param .u32 _Z17rpe_q_backward_v2ILj100EEviiiiiiPKiPKfS3_S3_PfS4_S4__param_2,
	.param .u32 _Z17rpe_q_backward_v2ILj100EEviiiiiiPKiPKfS3_S3_PfS4_S4__param_3,
	.param .u32 _Z17rpe_q_backward_v2ILj100EEviiiiiiPKiPKfS3_S3_PfS4_S4__param_4,
	.param .u32 _Z17rpe_q_backward_v2ILj100EEviiiiiiPKiPKfS3_S3_PfS4_S4__param_5,
	.param .u64 .ptr .align 1 _Z17rpe_q_backward_v2ILj100EEviiiiiiPKiPKfS3_S3_PfS4_S4__param_6,
	.param .u64 .ptr .align 1 _Z17rpe_q_backward_v2ILj100EEviiiiiiPKiPKfS3_S3_PfS4_S4__param_7,
	.param .u64 .ptr .align 1 _Z17rpe_q_backward_v2ILj100EEviiiiiiPKiPKfS3_S3_PfS4_S4__param_8,
	.param .u64 .ptr .align 1 _Z17rpe_q_backward_v2ILj100EEviiiiiiPKiPKfS3_S3_PfS4_S4__param_9,
	.param .u64 .ptr .align 1 _Z17rpe_q_backward_v2ILj100EEviiiiiiPKiPKfS3_S3_PfS4_S4__param_10,
	.param .u64 .ptr .align 1 _Z17rpe_q_backward_v2ILj100EEviiiiiiPKiPKfS3_S3_PfS4_S4__param_11,
	.param .u64 .ptr .align 1 _Z17rpe_q_backward_v2ILj100EEviiiiiiPKiPKfS3_S3_PfS4_S4__param_12
)
{
	.reg .pred 	%p<19>;
	.reg .b32 	%r<82>;
	.reg .b32 	%f<96>;
	.reg .b64 	%rd<55>;
	// demoted variable
	.shared .align 4 .b8 _ZZ17rpe_q_backward_v2ILj100EEviiiiiiPKiPKfS3_S3_PfS4_S4_E21shared_query_features[400];
	// demoted variable
	.shared .align 4 .b8 _ZZ17rpe_q_backward_v2ILj100EEviiiiiiPKiPKfS3_S3_PfS4_S4_E26shared_grad_query_features[400];
	ld.param.u32 	%r31, [_Z17rpe_q_backward_v2ILj100EEviiiiiiPKiPKfS3_S3_PfS4_S4__param_1];
	ld.param.u32 	%r27, [_Z17rpe_q_backward_v2ILj100EEviiiiiiPKiPKfS3_S3_PfS4_S4__param_2];
	ld.param.u32 	%r28, [_Z17rpe_q_backward_v2ILj100EEviiiiiiPKiPKfS3_S3_PfS4_S4__param_3];
	ld.param.u32 	%r29, [_Z17rpe_q_backward_v2ILj100EEviiiiiiPKiPKfS3_S3_PfS4_S4__param_4];
	ld.param.u32 	%r30, [_Z17rpe_q_backward_v2ILj100EEviiiiiiPKiPKfS3_S3_PfS4_S4__param_5];
	ld.param.u64 	%rd15, [_Z17rpe_q_backward_v2ILj100EEviiiiiiPKiPKfS3_S3_PfS4_S4__param_7];
	ld.param.u64 	%rd16, [_Z17rpe_q_backward_v2ILj100EEviiiiiiPKiPKfS3_S3_PfS4_S4__param_8];
	ld.param.u64 	%rd17, [_Z17rpe_q_backward_v2ILj100EEviiiiiiPKiPKfS3_S3_PfS4_S4__param_9];
	ld.param.u64 	%rd18, [_Z17rpe_q_backward_v2ILj100EEviiiiiiPKiPKfS3_S3_PfS4_S4__param_10];
	ld.param.u64 	%rd19, [_Z17rpe_q_backward_v2ILj100EEviiiiiiPKiPKfS3_S3_PfS4_S4__param_11];
	cvta.to.global.u64 	%rd1, %rd16;
	cvta.to.global.u64 	%rd2, %rd19;
	mov.u32 	%r1, %ctaid.x;
	mov.u32 	%r2, %ctaid.y;
	mov.u32 	%r81, %tid.x;
	setp.ge.s32 	%p1, %r1, %r31;
	setp.ge.s32 	%p2, %r2, %r28;
	or.pred  	%p3, %p1, %p2;
	setp.ge.s32 	%p4, %r81, %r27;
	or.pred  	%p5, %p4, %p3;
	@%p5 bra 	$L__BB9_19;
	setp.ge.s32 	%p6, %r81, %r29;
	@%p6 bra 	$L__BB9_4;
	mad.lo.s32 	%r32, %r28, %r1, %r2;
	mul.lo.s32 	%r4, %r32, %r29;
	mov.u32 	%r5, %ntid.x;
	cvta.to.global.u64 	%rd3, %rd17;
	mov.u32 	%r74, %r81;
$L__BB9_3:
	add.s32 	%r33, %r74, %r4;
	mul.wide.s32 	%rd21, %r33, 4;
	add.s64 	%rd22, %rd3, %rd21;
	ld.global.f32 	%f2, [%rd22];
	shl.b32 	%r34, %r74, 2;
	mov.u32 	%r35, _ZZ17rpe_q_backward_v2ILj100EEviiiiiiPKiPKfS3_S3_PfS4_S4_E21shared_query_features;
	add.s32 	%r36, %r35, %r34;
	st.shared.f32 	[%r36], %f2;
	mov.u32 	%r37, _ZZ17rpe_q_backward_v2ILj100EEviiiiiiPKiPKfS3_S3_PfS4_S4_E26shared_grad_query_features;
	add.s32 	%r38, %r37, %r34;
	mov.b32 	%r39, 0;
	st.shared.u32 	[%r38], %r39;
	add.s32 	%r74, %r74, %r5;
	setp.lt.s32 	%p7, %r74, %r29;
	@%p7 bra 	$L__BB9_3;
$L__BB9_4:
	bar.sync 	0;
	mad.lo.s32 	%r40, %r27, %r1, %r81;
	cvta.to.global.u64 	%rd23, %rd15;
	mul.wide.s32 	%rd24, %r40, 4;
	add.s64 	%rd25, %rd23, %rd24;
	ld.global.f32 	%f3, [%rd25];
	cvt.rmi.f32.f32 	%f4, %f3;
	cvt.rzi.s32.f32 	%r41, %f4;
	max.s32 	%r42, %r41, 0;
	add.s32 	%r43, %r30, -1;
	min.s32 	%r44, %r42, %r43;
	mul.lo.s32 	%r45, %r29, %r28;
	mul.lo.s32 	%r46, %r29, %r2;
	mad.lo.s32 	%r47, %r45, %r44, %r46;
	cvt.s64.s32 	%rd4, %r47;
	mad.lo.s32 	%r8, %r45, %r1, %r46;
	mad.lo.s32 	%r48, %r40, %r28, %r2;
	cvta.to.global.u64 	%rd26, %rd18;
	mul.wide.s32 	%rd27, %r48, 4;
	add.s64 	%rd28, %rd26, %rd27;
	ld.global.f32 	%f1, [%rd28];
	setp.lt.s32 	%p8, %r29, 1;
	@%p8 bra 	$L__BB9_16;
	setp.lt.u32 	%p9, %r29, 8;
	mov.b32 	%r79, 0;
	@%p9 bra 	$L__BB9_8;
	shl.b64 	%rd29, %rd4, 2;
	add.s64 	%rd30, %rd29, 16;
	add.s64 	%rd54, %rd1, %rd30;
	add.s64 	%rd53, %rd2, %rd30;
	mov.u32 	%r52, _ZZ17rpe_q_backward_v2ILj100EEviiiiiiPKiPKfS3_S3_PfS4_S4_E21shared_query_features;
	add.s32 	%r77, %r52, 16;
	mov.u32 	%r53, _ZZ17rpe_q_backward_v2ILj100EEviiiiiiPKiPKfS3_S3_PfS4_S4_E26shared_grad_query_features;
	add.s32 	%r75, %r53, 16;
	and.b32  	%r79, %r29, 2147483640;
	neg.s32 	%r76, %r79;
$L__BB9_7:
	.pragma "nounroll";
	ld.shared.f32 	%f5, [%r77+-16];
	mul.f32 	%f6, %f1, %f5;
	atom.global.add.f32 	%f7, [%rd53+-16], %f6;
	ld.global.f32 	%f8, [%rd54+-16];
	mul.f32 	%f9, %f1, %f8;
	atom.shared.add.f32 	%f10, [%r75+-16], %f9;
	ld.shared.f32 	%f11, [%r77+-12];
	mul.f32 	%f12, %f1, %f11;
	atom.global.add.f32 	%f13, [%rd53+-12], %f12;
	ld.global.f32 	%f14, [%rd54+-12];
	mul.f32 	%f15, %f1, %f14;
	atom.shared.add.f32 	%f16, [%r75+-12], %f15;
	ld.shared.f32 	%f17, [%r77+-8];
	mul.f32 	%f18, %f1, %f17;
	atom.global.add.f32 	%f19, [%rd53+-8], %f18;
	ld.global.f32 	%f20, [%rd54+-8];
	mul.f32 	%f21, %f1, %f20;
	atom.shared.add.f32 	%f22, [%r75+-8], %f21;
	ld.shared.f32 	%f23, [%r77+-4];
	mul.f32 	%f24, %f1, %f23;
	atom.global.add.f32 	%f25, [%rd53+-4], %f24;
	ld.global.f32 	%f26, [%rd54+-4];
	mul.f32 	%f27, %f1, %f26;
	atom.shared.add.f32 	%f28, [%r75+-4], %f27;
	ld.shared.f32 	%f29, [%r77];
	mul.f32 	%f30, %f1, %f29;
	atom.global.add.f32 	%f31, [%rd53], %f30;
	ld.global.f32 	%f32, [%rd54];
	mul.f32 	%f33, %f1, %f32;
	atom.shared.add.f32 	%f34, [%r75], %f33;
	ld.shared.f32 	%f35, [%r77+4];
	mul.f32 	%f36, %f1, %f35;
	atom.global.add.f32 	%f37, [%rd53+4], %f36;
	ld.global.f32 	%f38, [%rd54+4];
	mul.f32 	%f39, %f1, %f38;
	atom.shared.add.f32 	%f40, [%r75+4], %f39;
	ld.shared.f32 	%f41, [%r77+8];
	mul.f32 	%f42, %f1, %f41;
	atom.global.add.f32 	%f43, [%rd53+8], %f42;
	ld.global.f32 	%f44, [%rd54+8];
	mul.f32 	%f45, %f1, %f44;
	atom.shared.add.f32 	%f46, [%r75+8], %f45;
	ld.shared.f32 	%f47, [%r77+12];
	mul.f32 	%f48, %f1, %f47;
	atom.global.add.f32 	%f49, [%rd53+12], %f48;
	ld.global.f32 	%f50, [%rd54+12];
	mul.f32 	%f51, %f1, %f50;
	atom.shared.add.f32 	%f52, [%r75+12], %f51;
	add.s64 	%rd54, %rd54, 32;
	add.s64 	%rd53, %rd53, 32;
	add.s32 	%r77, %r77, 32;
	add.s32 	%r76, %r76, 8;
	add.s32 	%r75, %r75, 32;
	setp.ne.s32 	%p10, %r76, 0;
	@%p10 bra 	$L__BB9_7;
$L__BB9_8:
	and.b32  	%r18, %r29, 7;
	setp.eq.s32 	%p11, %r18, 0;
	@%p11 bra 	$L__BB9_16;
	ld.param.u64 	%rd51, [_Z17rpe_q_backward_v2ILj100EEviiiiiiPKiPKfS3_S3_PfS4_S4__param_11];
	ld.param.u64 	%rd50, [_Z17rpe_q_backward_v2ILj100EEviiiiiiPKiPKfS3_S3_PfS4_S4__param_8];
	cvta.to.global.u64 	%rd11, %rd50;
	cvta.to.global.u64 	%rd12, %rd51;
	and.b32  	%r19, %r29, 3;
	setp.lt.u32 	%p12, %r18, 4;
	@%p12 bra 	$L__BB9_11;
	cvt.u64.u32 	%rd31, %r79;
	add.s64 	%rd32, %rd31, %rd4;
	shl.b64 	%rd33, %rd32, 2;
	add.s64 	%rd34, %rd12, %rd33;
	shl.b32 	%r55, %r79, 2;
	mov.u32 	%r56, _ZZ17rpe_q_backward_v2ILj100EEviiiiiiPKiPKfS3_S3_PfS4_S4_E21shared_query_features;
	add.s32 	%r57, %r56, %r55;
	ld.shared.f32 	%f53, [%r57];
	mul.f32 	%f54, %f1, %f53;
	atom.global.add.f32 	%f55, [%rd34], %f54;
	mov.u32 	%r58, _ZZ17rpe_q_backward_v2ILj100EEviiiiiiPKiPKfS3_S3_PfS4_S4_E26shared_grad_query_features;
	add.s32 	%r59, %r58, %r55;
	add.s64 	%rd35, %rd11, %rd33;
	ld.global.f32 	%f56, [%rd35];
	mul.f32 	%f57, %f1, %f56;
	atom.shared.add.f32 	%f58, [%r59], %f57;
	ld.shared.f32 	%f59, [%r57+4];
	mul.f32 	%f60, %f1, %f59;
	atom.global.add.f32 	%f61, [%rd34+4], %f60;
	ld.global.f32 	%f62, [%rd35+4];
	mul.f32 	%f63, %f1, %f62;
	atom.shared.add.f32 	%f64, [%r59+4], %f63;
	ld.shared.f32 	%f65, [%r57+8];
	mul.f32 	%f66, %f1, %f65;
	atom.global.add.f32 	%f67, [%rd34+8], %f66;
	ld.global.f32 	%f68, [%rd35+8];
	mul.f32 	%f69, %f1, %f68;
	atom.shared.add.f32 	%f70, [%r59+8], %f69;
	ld.shared.f32 	%f71, [%r57+12];
	mul.f32 	%f72, %f1, %f71;
	atom.global.add.f32 	%f73, [%rd34+12], %f72;
	ld.global.f32 	%f74, [%rd35+12];
	mul.f32 	%f75, %f1, %f74;
	atom.shared.add.f32 	%f76, [%r59+12], %f75;
	add.s32 	%r79, %r79, 4;
$L__BB9_11:
	setp.eq.s32 	%p13, %r19, 0;
	@%p13 bra 	$L__BB9_16;
	setp.eq.s32 	%p14, %r19, 1;
	@%p14 bra 	$L__BB9_14;
	cvt.u64.u32 	%rd36, %r79;
	add.s64 	%rd37, %rd36, %rd4;
	shl.b64 	%rd38, %rd37, 2;
	add.s64 	%rd39, %rd12, %rd38;
	shl.b32 	%r60, %r79, 2;
	mov.u32 	%r61, _ZZ17rpe_q_backward_v2ILj100EEviiiiiiPKiPKfS3_S3_PfS4_S4_E21shared_query_features;
	add.s32 	%r62, %r61, %r60;
	ld.shared.f32 	%f77, [%r62];
	mul.f32 	%f78, %f1, %f77;
	atom.global.add.f32 	%f79, [%rd39], %f78;
	mov.u32 	%r63, _ZZ17rpe_q_backward_v2ILj100EEviiiiiiPKiPKfS3_S3_PfS4_S4_E26shared_grad_query_features;
	add.s32 	%r64, %r63, %r60;
	add.s64 	%rd40, %rd11, %rd38;
	ld.global.f32 	%f80, [%rd40];
	mul.f32 	%f81, %f1, %f80;
	atom.shared.add.f32 	%f82, [%r64], %f81;
	ld.shared.f32 	%f83, [%r62+4];
	mul.f32 	%f84, %f1, %f83;
	atom.global.add.f32 	%f85, [%rd39+4], %f84;
	ld.global.f32 	%f86, [%rd40+4];
	mul.f32 	%f87, %f1, %f86;
	atom.shared.add.f32 	%f88, [%r64+4], %f87;
	add.s32 	%r79, %r79, 2;
$L__BB9_14:
	and.b32  	%r65, %r29, 1;
	setp.eq.b32 	%p15, %r65, 1;
	not.pred 	%p16, %p15;
	@%p16 bra 	$L__BB9_16;
	cvt.u64.u32 	%rd41, %r79;
	add.s64 	%rd42, %rd41, %rd4;
	shl.b64 	%rd43, %rd42, 2;
	add.s64 	%rd44, %rd12, %rd43;
	shl.b32 	%r66, %r79, 2;
	mov.u32 	%r67, _ZZ17rpe_q_backward_v2ILj100EEviiiiiiPKiPKfS3_S3_PfS4_S4_E21shared_query_features;
	add.s32 	%r68, %r67, %r66;
	ld.shared.f32 	%f89, [%r68];
	mul.f32 	%f90, %f1, %f89;
	atom.global.add.f32 	%f91, [%rd44], %f90;
	mov.u32 	%r69, _ZZ17rpe_q_backward_v2ILj100EEviiiiiiPKiPKfS3_S3_PfS4_S4_E26shared_grad_query_features;
	add.s32 	%r70, %r69, %r66;
	add.s64 	%rd45, %rd11, %rd43;
	ld.global.f32 	%f92, [%rd45];
	mul.f32 	%f93, %f1, %f92;
	atom.shared.add.f32 	%f94, [%r70], %f93;
$L__BB9_16:
	setp.ge.s32 	%p17, %r81, %r29;
	bar.sync 	0;
	@%p17 bra 	$L__BB9_19;
	ld.param.u64 	%rd52, [_Z17rpe_q_backward_v2ILj100EEviiiiiiPKiPKfS3_S3_PfS4_S4__param_12];
	mov.u32 	%r24, %ntid.x;
	cvta.to.global.u64 	%rd13, %rd52;
	cvt.s64.s32 	%rd14, %r8;
	mov.u32 	%r72, _ZZ17rpe_q_backward_v2ILj100EEviiiiiiPKiPKfS3_S3_PfS4_S4_E26shared_grad_query_features;
$L__BB9_18:
	shl.b32 	%r71, %r81, 2;
	add.s32 	%r73, %r72, %r71;
	ld.shared.f32 	%f95, [%r73];
	cvt.s64.s32 	%rd46, %r81;
	add.s64 	%rd47, %rd46, %rd14;
	shl.b64 	%rd48, %rd47, 2;
	add.s64 	%rd49, %rd13, %rd48;
	st.global.f32 	[%rd49], %f95;
	add.s32 	%r81, %r81, %r24;
	setp.lt.s32 	%p18, %r81, %r29;
	@%p18 bra 	$L__BB9_18;
$L__BB9_19:
	ret;

}


// ===== COMPILED SASS (sm_100) =====

	.target	sm_100

	.elftype	@"ET_EXEC"


//--------------------- .note.nv.tkinfo           --------------------------
	.section	.note.nv.tkinfo,"",@"SHT_NOTE"
	.sectionflags	@"SHF_NOTE_NV_TKINFO"
	.tkinfo
        /*0018*/ 	.word	0x00000002
        /*0030*/ 	.string	""
        /*0030*/ 	.string	"ptxas"
        /*0030*/ 	.string	"Cuda compilation tools, release 13.0, V13.0.88"
        /*0030*/ 	.string	"Build cuda_13.0.r13.0/compiler.36424714_0"
        /*0030*/ 	.string	"-arch sm_100 -m 64 "



//--------------------- .note.nv.cuinfo           --------------------------
	.section	.note.nv.cuinfo,"",@"SHT_NOTE"
	.sectionflags	@"SHF_NOTE_NV_CUINFO"
        /*0018*/ 	.short	0x0002
        /*001a*/ 	.short	0x0064
        /*001c*/ 	.short	0x0082
	.zero		2


//--------------------- .nv.info                  --------------------------
	.section	.nv.info,"",@"SHT_CUDA_INFO"
	.align	4


	//----- nvinfo : EIATTR_REGCOUNT
	.align		4
        /*0000*/ 	.byte	0x04, 0x2f
        /*0002*/ 	.short	(.L_1 - .L_0)
	.align		4
.L_0:
        /*0004*/ 	.word	index@(_Z16rpe_q_forward_v2ILj4EEviiiiiiPKiPKfS3_S3_Pf)
        /*0008*/ 	.word	0x00000020


	//----- nvinfo : EIATTR_FRAME_SIZE
	.align		4
.L_1:
        /*000c*/ 	.byte	0x04, 0x11
        /*000e*/ 	.short	(.L_3 - .L_2)
	.align		4
.L_2:
        /*0010*/ 	.word	index@(_Z16rpe_q_forward_v2ILj4EEviiiiiiPKiPKfS3_S3_Pf)
        /*0014*/ 	.word	0x00000000


	//----- nvinfo : EIATTR_REGCOUNT
	.align		4
.L_3:
        /*0018*/ 	.byte	0x04, 0x2f
        /*001a*/ 	.short	(.L_5 - .L_4)
	.align		4
.L_4:
        /*001c*/ 	.word	index@(_Z16rpe_q_forward_v2ILj8EEviiiiiiPKiPKfS3_S3_Pf)
        /*0020*/ 	.word	0x00000020


	//----- nvinfo : EIATTR_FRAME_SIZE
	.align		4
.L_5:
        /*0024*/ 	.byte	0x04, 0x11
        /*0026*/ 	.short	(.L_7 - .L_6)
	.align		4
.L_6:
        /*0028*/ 	.word	index@(_Z16rpe_q_forward_v2ILj8EEviiiiiiPKiPKfS3_S3_Pf)
        /*002c*/ 	.word	0x00000000


	//----- nvinfo : EIATTR_REGCOUNT
	.align		4
.L_7:
        /*0030*/ 	.byte	0x04, 0x2f
        /*0032*/ 	.short	(.L_9 - .L_8)
	.align		4
.L_8:
        /*0034*/ 	.word	index@(_Z16rpe_q_forward_v2ILj16EEviiiiiiPKiPKfS3_S3_Pf)
        /*0038*/ 	.word	0x00000020


	//----- nvinfo : EIATTR_FRAME_SIZE
	.align		4
.L_9:
        /*003c*/ 	.byte	0x04, 0x11
        /*003e*/ 	.short	(.L_11 - .L_10)
	.align		4
.L_10:
        /*0040*/ 	.word	index@(_Z16rpe_q_forward_v2ILj16EEviiiiiiPKiPKfS3_S3_Pf)
        /*0044*/ 	.word	0x00000000


	//----- nvinfo : EIATTR_REGCOUNT
	.align		4
.L_11:
        /*0048*/ 	.byte	0x04, 0x2f
        /*004a*/ 	.short	(.L_13 - .L_12)
	.align		4
.L_12:
        /*004c*/ 	.word	index@(_Z16rpe_q_forward_v2ILj32EEviiiiiiPKiPKfS3_S3_Pf)
        /*0050*/ 	.word	0x00000020


	//----- nvinfo : EIATTR_FRAME_SIZE
	.align		4
.L_13:
        /*0054*/ 	.byte	0x04, 0x11
        /*0056*/ 	.short	(.L_15 - .L_14)
	.align		4
.L_14:
        /*0058*/ 	.word	index@(_Z16rpe_q_forward_v2ILj32EEviiiiiiPKiPKfS3_S3_Pf)
        /*005c*/ 	.word	0x00000000


	//----- nvinfo : EIATTR_REGCOUNT
	.align		4
.L_15:
        /*0060*/ 	.byte	0x04, 0x2f
        /*0062*/ 	.short	(.L_17 - .L_16)
	.align		4
.L_16:
        /*0064*/ 	.word	index@(_Z16rpe_q_forward_v2ILj100EEviiiiiiPKiPKfS3_S3_Pf)
        /*0068*/ 	.word	0x00000020


	//----- nvinfo : EIATTR_FRAME_SIZE
	.align		4
.L_17:
        /*006c*/ 	.byte	0x04, 0x11
        /*006e*/ 	.short	(.L_19 - .L_18)
	.align		4
.L_18:
        /*0070*/ 	.word	index@(_Z16rpe_q_forward_v2ILj100EEviiiiiiPKiPKfS3_S3_Pf)
        /*0074*/ 	.word	0x00000000


	//----- nvinfo : EIATTR_REGCOUNT
	.align		4
.L_19:
        /*0078*/ 	.byte	0x04, 0x2f
        /*007a*/ 	.short	(.L_21 - .L_20)
	.align		4
.L_20:
        /*007c*/ 	.word	index@(_Z17rpe_q_backward_v2ILj4EEviiiiiiPKiPKfS3_S3_PfS4_S4_)
        /*0080*/ 	.word	0x00000015


	//----- nvinfo : EIATTR_FRAME_SIZE
	.align		4
.L_21:
        /*0084*/ 	.byte	0x04, 0x11
        /*0086*/ 	.short	(.L_23 - .L_22)
	.align		4
.L_22:
        /*0088*/ 	.word	index@(_Z17rpe_q_backward_v2ILj4EEviiiiiiPKiPKfS3_S3_PfS4_S4_)
        /*008c*/ 	.word	0x00000000


	//----- nvinfo : EIATTR_REGCOUNT
	.align		4
.L_23:
        /*0090*/ 	.byte	0x04, 0x2f
        /*0092*/ 	.short	(.L_25 - .L_24)
	.align		4
.L_24:
        /*0094*/ 	.word	index@(_Z17rpe_q_backward_v2ILj8EEviiiiiiPKiPKfS3_S3_PfS4_S4_)
        /*0098*/ 	.word	0x00000015


	//----- nvinfo : EIATTR_FRAME_SIZE
	.align		4
.L_25:
        /*009c*/ 	.byte	0x04, 0x11
        /*009e*/ 	.short	(.L_27 - .L_26)
	.align		4
.L_26:
        /*00a0*/ 	.word	index@(_Z17rpe_q_backward_v2ILj8EEviiiiiiPKiPKfS3_S3_PfS4_S4_)
        /*00a4*/ 	.word	0x00000000


	//----- nvinfo : EIATTR_REGCOUNT
	.align		4
.L_27:
        /*00a8*/ 	.byte	0x04, 0x2f
        /*00aa*/ 	.short	(.L_29 - .L_28)
	.align		4
.L_28:
        /*00ac*/ 	.word	index@(_Z17rpe_q_backward_v2ILj16EEviiiiiiPKiPKfS3_S3_PfS4_S4_)
        /*00b0*/ 	.word	0x00000015


	//----- nvinfo : EIATTR_FRAME_SIZE
	.align		4
.L_29:
        /*00b4*/ 	.byte	0x04, 0x11
        /*00b6*/ 	.short	(.L_31 - .L_30)
	.align		4
.L_30:
        /*00b8*/ 	.word	index@(_Z17rpe_q_backward_v2ILj16EEviiiiiiPKiPKfS3_S3_PfS4_S4_)
        /*00bc*/ 	.word	0x00000000


	//----- nvinfo : EIATTR_REGCOUNT
	.align		4
.L_31:
        /*00c0*/ 	.byte	0x04, 0x2f
        /*00c2*/ 	.short	(.L_33 - .L_32)
	.align		4
.L_32:
        /*00c4*/ 	.word	index@(_Z17rpe_q_backward_v2ILj32EEviiiiiiPKiPKfS3_S3_PfS4_S4_)
        /*00c8*/ 	.word	0x00000015


	//----- nvinfo : EIATTR_FRAME_SIZE
	.align		4
.L_33:
        /*00cc*/ 	.byte	0x04, 0x11
        /*00ce*/ 	.short	(.L_35 - .L_34)
	.align		4
.L_34:
        /*00d0*/ 	.word	index@(_Z17rpe_q_backward_v2ILj32EEviiiiiiPKiPKfS3_S3_PfS4_S4_)
        /*00d4*/ 	.word	0x00000000


	//----- nvinfo : EIATTR_REGCOUNT
	.align		4
.L_35:
        /*00d8*/ 	.byte	0x04, 0x2f
        /*00da*/ 	.short	(.L_37 - .L_36)
	.align		4
.L_36:
        /*00dc*/ 	.word	index@(_Z17rpe_q_backward_v2ILj100EEviiiiiiPKiPKfS3_S3_PfS4_S4_)
        /*00e0*/ 	.word	0x00000015


	//----- nvinfo : EIATTR_FRAME_SIZE
	.align		4
.L_37:
        /*00e4*/ 	.byte	0x04, 0x11
        /*00e6*/ 	.short	(.L_39 - .L_38)
	.align		4
.L_38:
        /*00e8*/ 	.word	index@(_Z17rpe_q_backward_v2ILj100EEviiiiiiPKiPKfS3_S3_PfS4_S4_)
        /*00ec*/ 	.word	0x00000000


	//----- nvinfo : EIATTR_MIN_STACK_SIZE
	.align		4
.L_39:
        /*00f0*/ 	.byte	0x04, 0x12
        /*00f2*/ 	.short	(.L_41 - .L_40)
	.align		4
.L_40:
        /*00f4*/ 	.word	index@(_Z17rpe_q_backward_v2ILj100EEviiiiiiPKiPKfS3_S3_PfS4_S4_)
        /*00f8*/ 	.word	0x00000000


	//----- nvinfo : EIATTR_MIN_STACK_SIZE
	.align		4
.L_41:
        /*00fc*/ 	.byte	0x04, 0x12
        /*00fe*/ 	.short	(.L_43 - .L_42)
	.align		4
.L_42:
        /*0100*/ 	.word	index@(_Z17rpe_q_backward_v2ILj32EEviiiiiiPKiPKfS3_S3_PfS4_S4_)
        /*0104*/ 	.word	0x00000000


	//----- nvinfo : EIATTR_MIN_STACK_SIZE
	.align		4
.L_43:
        /*0108*/ 	.byte	0x04, 0x12
        /*010a*/ 	.short	(.L_45 - .L_44)
	.align		4
.L_44:
        /*010c*/ 	.word	index@(_Z17rpe_q_backward_v2ILj16EEviiiiiiPKiPKfS3_S3_PfS4_S4_)
        /*0110*/ 	.word	0x00000000


	//----- nvinfo : EIATTR_MIN_STACK_SIZE
	.align		4
.L_45:
        /*0114*/ 	.byte	0x04, 0x12
        /*0116*/ 	.short	(.L_47 - .L_46)
	.align		4
.L_46:
        /*0118*/ 	.word	index@(_Z17rpe_q_backward_v2ILj8EEviiiiiiPKiPKfS3_S3_PfS4_S4_)
        /*011c*/ 	.word	0x00000000


	//----- nvinfo : EIATTR_MIN_STACK_SIZE
	.align		4
.L_47:
        /*0120*/ 	.byte	0x04, 0x12
        /*0122*/ 	.short	(.L_49 - .L_48)
	.align		4
.L_48:
        /*0124*/ 	.word	index@(_Z17rpe_q_backward_v2ILj4EEviiiiiiPKiPKfS3_S3_PfS4_S4_)
        /*0128*/ 	.word	0x00000000


	//----- nvinfo : EIATTR_MIN_STACK_SIZE
	.align		4
.L_49:
        /*012c*/ 	.byte	0x04, 0x12
        /*012e*/ 	.short	(.L_51 - .L_50)
	.align		4
.L_50:
        /*0130*/ 	.word	index@(_Z16rpe_q_forward_v2ILj100EEviiiiiiPKiPKfS3_S3_Pf)
        /*0134*/ 	.word	0x00000000


	//----- nvinfo : EIATTR_MIN_STACK_SIZE
	.align		4
.L_51:
        /*0138*/ 	.byte	0x04, 0x12
        /*013a*/ 	.short	(.L_53 - .L_52)
	.align		4
.L_52:
        /*013c*/ 	.word	index@(_Z16rpe_q_forward_v2ILj32EEviiiiiiPKiPKfS3_S3_Pf)
        /*0140*/ 	.word	0x00000000


	//----- nvinfo : EIATTR_MIN_STACK_SIZE
	.align		4
.L_53:
        /*0144*/ 	.byte	0x04, 0x12
        /*0146*/ 	.short	(.L_55 - .L_54)
	.align		4
.L_54:
        /*0148*/ 	.word	index@(_Z16rpe_q_forward_v2ILj16EEviiiiiiPKiPKfS3_S3_Pf)
        /*014c*/ 	.word	0x00000000


	//----- nvinfo : EIATTR_MIN_STACK_SIZE
	.align		4
.L_55:
        /*0150*/ 	.byte	0x04, 0x12
        /*0152*/ 	.short	(.L_57 - .L_56)
	.align		4
.L_56:
        /*0154*/ 	.word	index@(_Z16rpe_q_forward_v2ILj8EEviiiiiiPKiPKfS3_S3_Pf)
        /*0158*/ 	.word	0x00000000


	//----- nvinfo : EIATTR_MIN_STACK_SIZE
	.align		4
.L_57:
        /*015c*/ 	.byte	0x04, 0x12
        /*015e*/ 	.short	(.L_59 - .L_58)
	.align		4
.L_58:
        /*0160*/ 	.word	index@(_Z16rpe_q_forward_v2ILj4EEviiiiiiPKiPKfS3_S3_Pf)
        /*0164*/ 	.word	0x00000000
.L_59:


//--------------------- .nv.compat                --------------------------
	.section	.nv.compat,"",@"SHT_CUDA_COMPAT_INFO"
	.align	4
        /*0000*/ 	.byte	0x02, 0x09, 0x00, 0x00, 0x02, 0x02, 0x01, 0x00, 0x02, 0x05, 0x05, 0x00, 0x03, 0x07, 0x01, 0x01
        /*0010*/ 	.byte	0x02, 0x03, 0x00, 0x00, 0x02, 0x06, 0x01, 0x00, 0x04, 0x0b, 0x08, 0x00, 0x09, 0x00, 0x00, 0x00
        /*0020*/ 	.byte	0x00, 0x00, 0x00, 0x00


//--------------------- .nv.info._Z17rpe_q_backward_v2ILj100EEviiiiiiPKiPKfS3_S3_PfS4_S4_ --------------------------
	.section	.nv.info._Z17rpe_q_backward_v2ILj100EEviiiiiiPKiPKfS3_S3_PfS4_S4_,"",@"SHT_CUDA_INFO"
	.sectionflags	@""
	.align	4


	//----- nvinfo : EIATTR_CUDA_API_VERSION
	.align		4
        /*0000*/ 	.byte	0x04, 0x37
        /*0002*/ 	.short	(.L_61 - .L_60)
.L_60:
        /*0004*/ 	.word	0x00000082


	//----- nvinfo : EIATTR_KPARAM_INFO
	.align		4
.L_61:
        /*0008*/ 	.byte	0x04, 0x17
        /*000a*/ 	.short	(.L_63 - .L_62)
.L_62:
        /*000c*/ 	.word	0x00000000
        /*0010*/ 	.short	0x000c
        /*0012*/ 	.short	0x0048
        /*0014*/ 	.byte	0x00, 0xf5, 0x21, 0x00


	//----- nvinfo : EIATTR_KPARAM_INFO
	.align		4
.L_63:
        /*0018*/ 	.byte	0x04, 0x17
        /*001a*/ 	.short	(.L_65 - .L_64)
.L_64:
        /*001c*/ 	.word	0x00000000
        /*0020*/ 	.short	0x000b
        /*0022*/ 	.short	0x0040
        /*0024*/ 	.byte	0x00, 0xf5, 0x21, 0x00


	//----- nvinfo : EIATTR_KPARAM_INFO
	.align		4
.L_65:
        /*0028*/ 	.byte	0x04, 0x17
        /*002a*/ 	.short	(.L_67 - .L_66)
.L_66:
        /*002c*/ 	.word	0x00000000
        /*0030*/ 	.short	0x000a
        /*0032*/ 	.short	0x0038
        /*0034*/ 	.byte	0x00, 0xf5, 0x21, 0x00


	//----- nvinfo : EIATTR_KPARAM_INFO
	.align		4
.L_67:
        /*0038*/ 	.byte	0x04, 0x17
        /*003a*/ 	.short	(.L_69 - .L_68)
.L_68:
        /*003c*/ 	.word	0x00000000
        /*0040*/ 	.short	0x0009
        /*0042*/ 	.short	0x0030
        /*0044*/ 	.byte	0x00, 0xf5, 0x21, 0x00


	//----- nvinfo : EIATTR_KPARAM_INFO
	.align		4
.L_69:
        /*0048*/ 	.byte	0x04, 0x17
        /*004a*/ 	.short	(.L_71 - .L_70)
.L_70:
        /*004c*/ 	.word	0x00000000
        /*0050*/ 	.short	0x0008
        /*0052*/ 	.short	0x0028
        /*0054*/ 	.byte	0x00, 0xf5, 0x21, 0x00


	//----- nvinfo : EIATTR_KPARAM_INFO
	.align		4
.L_71:
        /*0058*/ 	.byte	0x04, 0x17
        /*005a*/ 	.short	(.L_73 - .L_72)
.L_72:
        /*005c*/ 	.word	0x00000000
        /*0060*/ 	.short	0x0007
        /*0062*/ 	.short	0x0020
        /*0064*/ 	.byte	0x00, 0xf5, 0x21, 0x00


	//----- nvinfo : EIATTR_KPARAM_INFO
	.align		4
.L_73:
        /*0068*/ 	.byte	0x04, 0x17
        /*006a*/ 	.short	(.L_75 - .L_74)
.L_74:
        /*006c*/ 	.word	0x00000000
        /*0070*/ 	.short	0x0006
        /*0072*/ 	.short	0x0018
        /*0074*/ 	.byte	0x00, 0xf5, 0x21, 0x00


	//----- nvinfo : EIATTR_KPARAM_INFO
	.align		4
.L_75:
        /*0078*/ 	.byte	0x04, 0x17
        /*007a*/ 	.short	(.L_77 - .L_76)
.L_76:
        /*007c*/ 	.word	0x00000000
        /*0080*/ 	.short	0x0005
        /*0082*/ 	.short	0x0014
        /*0084*/ 	.byte	0x00, 0xf0, 0x11, 0x00


	//----- nvinfo : EIATTR_KPARAM_INFO
	.align		4
.L_77:
        /*0088*/ 	.byte	0x04, 0x17
        /*008a*/ 	.short	(.L_79 - .L_78)
.L_78:
        /*008c*/ 	.word	0x00000000
        /*0090*/ 	.short	0x0004
        /*0092*/ 	.short	0x0010
        /*0094*/ 	.byte	0x00, 0xf0, 0x11, 0x00


	//----- nvinfo : EIATTR_KPARAM_INFO
	.align		4
.L_79:
        /*0098*/ 	.byte	0x04, 0x17
        /*009a*/ 	.short	(.L_81 - .L_80)
.L_80:
        /*009c*/ 	.word	0x00000000
        /*00a0*/ 	.short	0x0003
        /*00a2*/ 	.short	0x000c
        /*00a4*/ 	.byte	0x00, 0xf0, 0x11, 0x00


	//----- nvinfo : EIATTR_KPARAM_INFO
	.align		4
.L_81:
        /*00a8*/ 	.byte	0x04, 0x17
        /*00aa*/ 	.short	(.L_83 - .L_82)
.L_82:
        /*00ac*/ 	.word	0x00000000
        /*00b0*/ 	.short	0x0002
        /*00b2*/ 	.short	0x0008
        /*00b4*/ 	.byte	0x00, 0xf0, 0x11, 0x00


	//----- nvinfo : EIATTR_KPARAM_INFO
	.align		4
.L_83:
        /*00b8*/ 	.byte	0x04, 0x17
        /*00ba*/ 	.short	(.L_85 - .L_84)
.L_84:
        /*00bc*/ 	.word	0x00000000
        /*00c0*/ 	.short	0x0001
        /*00c2*/ 	.short	0x0004
        /*00c4*/ 	.byte	0x00, 0xf0, 0x11, 0x00


	//----- nvinfo : EIATTR_KPARAM_INFO
	.align		4
.L_85:
        /*00c8*/ 	.byte	0x04, 0x17
        /*00ca*/ 	.short	(.L_87 - .L_86)
.L_86:
        /*00cc*/ 	.word	0x00000000
        /*00d0*/ 	.short	0x0000
        /*00d2*/ 	.short	0x0000
        /*00d4*/ 	.byte	0x00, 0xf0, 0x11, 0x00


	//----- nvinfo : EIATTR_SPARSE_MMA_MASK
	.align		4
.L_87:
        /*00d8*/ 	.byte	0x03, 0x50
        /*00da*/ 	.short	0x0000


	//----- nvinfo : EIATTR_MAXREG_COUNT
	.align		4
        /*00dc*/ 	.byte	0x03, 0x1b
        /*00de*/ 	.short	0x00ff


	//----- nvinfo : EIATTR_NUM_BARRIERS
	.align		4
        /*00e0*/ 	.byte	0x02, 0x4c
        /*00e2*/ 	.byte	0x01
	.zero		1


	//----- nvinfo : EIATTR_MERCURY_ISA_VERSION
	.align		4
        /*00e4*/ 	.byte	0x03, 0x5f
        /*00e6*/ 	.short	0x0101


	//----- nvinfo : EIATTR_VRC_CTA_INIT_COUNT
	.align		4
        /*00e8*/ 	.byte	0x02, 0x4a
	.zero		1
	.zero		1


	//----- nvinfo : EIATTR_EXIT_INSTR_OFFSETS
	.align		4
        /*00ec*/ 	.byte	0x04, 0x1c
        /*00ee*/ 	.short	(.L_89 - .L_88)


	//   ....[0]....
.L_88:
        /*00f0*/ 	.word	0x00000090


	//   ....[1]....
        /*00f4*/ 	.word	0x000014d0


	//   ....[2]....
        /*00f8*/ 	.word	0x000015f0


	//----- nvinfo : EIATTR_CRS_STACK_SIZE
	.align		4
.L_89:
        /*00fc*/ 	.byte	0x04, 0x1e
        /*00fe*/ 	.short	(.L_91 - .L_90)
.L_90:
        /*0100*/ 	.word	0x00000000


	//----- nvinfo : EIATTR_CBANK_PARAM_SIZE
	.align		4
.L_91:
        /*0104*/ 	.byte	0x03, 0x19
        /*0106*/ 	.short	0x0050


	//----- nvinfo : EIATTR_PARAM_CBANK
	.align		4
        /*0108*/ 	.byte	0x04, 0x0a
        /*010a*/ 	.short	(.L_93 - .L_92)
	.align		4
.L_92:
        /*010c*/ 	.word	index@(.nv.constant0._Z17rpe_q_backward_v2ILj100EEviiiiiiPKiPKfS3_S3_PfS4_S4_)
        /*0110*/ 	.short	0x0380
        /*0112*/ 	.short	0x0050


	//----- nvinfo : EIATTR_SW_WAR
	.align		4
.L_93:
        /*0114*/ 	.byte	0x04, 0x36
        /*0116*/ 	.short	(.L_95 - .L_94)
.L_94:
        /*0118*/ 	.word	0x00000008
.L_95:


//--------------------- .nv.info._Z17rpe_q_backward_v2ILj32EEviiiiiiPKiPKfS3_S3_PfS4_S4_ --------------------------
	.section	.nv.info._Z17rpe_q_backward_v2ILj32EEviiiiiiPKiPKfS3_S3_PfS4_S4_,"",@"SHT_CUDA_INFO"
	.sectionflags	@""
	.align	4


	//----- nvinfo : EIATTR_CUDA_API_VERSION
	.align		4
        /*0000*/ 	.byte	0x04, 0x37
        /*0002*/ 	.short	(.L_97 - .L_96)
.L_96:
        /*0004*/ 	.word	0x00000082


	//----- nvinfo : EIATTR_KPARAM_INFO
	.align		4
.L_97:
        /*0008*/ 	.byte	0x04, 0x17
        /*000a*/ 	.short	(.L_99 - .L_98)
.L_98:
        /*000c*/ 	.word	0x00000000
        /*0010*/ 	.short	0x000c
        /*0012*/ 	.short	0x0048
        /*0014*/ 	.byte	0x00, 0xf5, 0x21, 0x00


	//----- nvinfo : EIATTR_KPARAM_INFO
	.align		4
.L_99:
        /*0018*/ 	.byte	0x04, 0x17
        /*001a*/ 	.short	(.L_101 - .L_100)
.L_100:
        /*001c*/ 	.word	0x00000000
        /*0020*/ 	.short	0x000b
        /*0022*/ 	.short	0x0040
        /*0024*/ 	.byte	0x00, 0xf5, 0x21, 0x00


	//----- nvinfo : EIATTR_KPARAM_INFO
	.align		4
.L_101:
        /*0028*/ 	.byte	0x04, 0x17
        /*002a*/ 	.short	(.L_103 - .L_102)
.L_102:
        /*002c*/ 	.word	0x00000000
        /*0030*/ 	.short	0x000a
        /*0032*/ 	.short	0x0038
        /*0034*/ 	.byte	0x00, 0xf5, 0x21, 0x00


	//----- nvinfo : EIATTR_KPARAM_INFO
	.align		4
.L_103:
        /*0038*/ 	.byte	0x04, 0x17
        /*003a*/ 	.short	(.L_105 - .L_104)
.L_104:
        /*003c*/ 	.word	0x00000000
        /*0040*/ 	.short	0x0009
        /*0042*/ 	.short	0x0030
        /*0044*/ 	.byte	0x00, 0xf5, 0x21, 0x00


	//----- nvinfo : EIATTR_KPARAM_INFO
	.align		4
.L_105:
        /*0048*/ 	.byte	0x04, 0x17
        /*004a*/ 	.short	(.L_107 - .L_106)
.L_106:
        /*004c*/ 	.word	0x00000000
        /*0050*/ 	.short	0x0008
        /*0052*/ 	.short	0x0028
        /*0054*/ 	.byte	0x00, 0xf5, 0x21, 0x00


	//----- nvinfo : EIATTR_KPARAM_INFO
	.align		4
.L_107:
        /*0058*/ 	.byte	0x04, 0x17
        /*005a*/ 	.short	(.L_109 - .L_108)
.L_108:
        /*005c*/ 	.word	0x00000000
        /*0060*/ 	.short	0x0007
        /*0062*/ 	.short	0x0020
        /*0064*/ 	.byte	0x00, 0xf5, 0x21, 0x00


	//----- nvinfo : EIATTR_KPARAM_INFO
	.align		4
.L_109:
        /*0068*/ 	.byte	0x04, 0x17
        /*006a*/ 	.short	(.L_111 - .L_110)
.L_110:
        /*006c*/ 	.word	0x00000000
        /*0070*/ 	.short	0x0006
        /*0072*/ 	.short	0x0018
        /*0074*/ 	.byte	0x00, 0xf5, 0x21, 0x00


	//----- nvinfo : EIATTR_KPARAM_INFO
	.align		4
.L_111:
        /*0078*/ 	.byte	0x04, 0x17
        /*007a*/ 	.short	(.L_113 - .L_112)
.L_112:
        /*007c*/ 	.word	0x00000000
        /*0080*/ 	.short	0x0005
        /*0082*/ 	.short	0x0014
        /*0084*/ 	.byte	0x00, 0xf0, 0x11, 0x00


	//----- nvinfo : EIATTR_KPARAM_INFO
	.align		4
.L_113:
        /*0088*/ 	.byte	0x04, 0x17
        /*008a*/ 	.short	(.L_115 - .L_114)
.L_114:
        /*008c*/ 	.word	0x00000000
        /*0090*/ 	.short	0x0004
        /*0092*/ 	.short	0x0010
        /*0094*/ 	.byte	0x00, 0xf0, 0x11, 0x00


	//----- nvinfo : EIATTR_KPARAM_INFO
	.align		4
.L_115:
        /*0098*/ 	.byte	0x04, 0x17
        /*009a*/ 	.short	(.L_117 - .L_116)
.L_116:
        /*009c*/ 	.word	0x00000000
        /*00a0*/ 	.short	0x0003
        /*00a2*/ 	.short	0x000c
        /*00a4*/ 	.byte	0x00, 0xf0, 0x11, 0x00


	//----- nvinfo : EIATTR_KPARAM_INFO
	.align		4
.L_117:
        /*00a8*/ 	.byte	0x04, 0x17
        /*00aa*/ 	.short	(.L_119 - .L_118)
.L_118:
        /*00ac*/ 	.word	0x00000000
        /*00b0*/ 	.short	0x0002
        /*00b2*/ 	.short	0x0008
        /*00b4*/ 	.byte	0x00, 0xf0, 0x11, 0x00


	//----- nvinfo : EIATTR_KPARAM_INFO
	.align		4
.L_119:
        /*00b8*/ 	.byte	0x04, 0x17
        /*00ba*/ 	.short	(.L_121 - .L_120)
.L_120:
        /*00bc*/ 	.word	0x00000000
        /*00c0*/ 	.short	0x0001
        /*00c2*/ 	.short	0x0004
        /*00c4*/ 	.byte	0x00, 0xf0, 0x11, 0x00


	//----- nvinfo : EIATTR_KPARAM_INFO
	.align		4
.L_121:
        /*00c8*/ 	.byte	0x04, 0x17
        /*00ca*/ 	.short	(.L_123 - .L_122)
.L_122:
        /*00cc*/ 	.word	0x00000000
        /*00d0*/ 	.short	0x0000
        /*00d2*/ 	.short	0x0000
        /*00d4*/ 	.byte	0x00, 0xf0, 0x11, 0x00


	//----- nvinfo : EIATTR_SPARSE_MMA_MASK
	.align		4
.L_123:
        /*00d8*/ 	.byte	0x03, 0x50
        /*00da*/ 	.short	0x0000


	//----- nvinfo : EIATTR_MAXREG_COUNT
	.align		4
        /*00dc*/ 	.byte	0x03, 0x1b
        /*00de*/ 	.short	0x00ff


	//----- nvinfo : EIATTR_NUM_BARRIERS
	.align		4
        /*00e0*/ 	.byte	0x02, 0x4c
        /*00e2*/ 	.byte	0x01
	.zero		1


	//----- nvinfo : EIATTR_MERCURY_ISA_VERSION
	.align		4
        /*00e4*/ 	.byte	0x03, 0x5f
        /*00e6*/ 	.short	0x0101


	//----- nvinfo : EIATTR_VRC_CTA_INIT_COUNT
	.align		4
        /*00e8*/ 	.byte	0x02, 0x4a
	.zero		1
	.zero		1


	//----- nvinfo : EIATTR_EXIT_INSTR_OFFSETS
	.align		4
        /*00ec*/ 	.byte	0x04, 0x1c
        /*00ee*/ 	.short	(.L_125 - .L_124)


	//   ....[0]....
.L_124:
        /*00f0*/ 	.word	0x00000090


	//   ....[1]....
        /*00f4*/ 	.word	0x000014d0


	//   ....[2]....
        /*00f8*/ 	.word	0x000015f0


	//----- nvinfo : EIATTR_CRS_STACK_SIZE
	.align		4
.L_125:
        /*00fc*/ 	.byte	0x04, 0x1e
        /*00fe*/ 	.short	(.L_127 - .L_126)
.L_126:
        /*0100*/ 	.word	0x00000000


	//----- nvinfo : EIATTR_CBANK_PARAM_SIZE
	.align		4
.L_127:
        /*0104*/ 	.byte	0x03, 0x19
        /*0106*/ 	.short	0x0050


	//----- nvinfo : EIATTR_PARAM_CBANK
	.align		4
        /*0108*/ 	.byte	0x04, 0x0a
        /*010a*/ 	.short	(.L_129 - .L_128)
	.align		4
.L_128:
        /*010c*/ 	.word	index@(.nv.constant0._Z17rpe_q_backward_v2ILj32EEviiiiiiPKiPKfS3_S3_PfS4_S4_)
        /*0110*/ 	.short	0x0380
        /*0112*/ 	.short	0x0050


	//----- nvinfo : EIATTR_SW_WAR
	.align		4
.L_129:
        /*0114*/ 	.byte	0x04, 0x36
        /*0116*/ 	.short	(.L_131 - .L_130)
.L_130:
        /*0118*/ 	.word	0x00000008
.L_131:


//--------------------- .nv.info._Z17rpe_q_backward_v2ILj16EEviiiiiiPKiPKfS3_S3_PfS4_S4_ --------------------------
	.section	.nv.info._Z17rpe_q_backward_v2ILj16EEviiiiiiPKiPKfS3_S3_PfS4_S4_,"",@"SHT_CUDA_INFO"
	.sectionflags	@""
	.align	4


	//----- nvinfo : EIATTR_CUDA_API_VERSION
	.align		4
        /*0000*/ 	.byte	0x04, 0x37
        /*0002*/ 	.short	(.L_133 - .L_132)
.L_132:
        /*0004*/ 	.word	0x00000082


	//----- nvinfo : EIATTR_KPARAM_INFO
	.align		4
.L_133:
        /*0008*/ 	.byte	0x04, 0x17
        /*000a*/ 	.short	(.L_135 - .L_134)
.L_134:
        /*000c*/ 	.word	0x00000000
        /*0010*/ 	.short	0x000c
        /*0012*/ 	.short	0x0048
        /*0014*/ 	.byte	0x00, 0xf5, 0x21, 0x00


	//----- nvinfo : EIATTR_KPARAM_INFO
	.align		4
.L_135:
        /*0018*/ 	.byte	0x04, 0x17
        /*001a*/ 	.short	(.L_137 - .L_136)
.L_136:
        /*001c*/ 	.word	0x00000000
        /*0020*/ 	.short	0x000b
        /*0022*/ 	.short	0x0040
        /*0024*/ 	.byte	0x00, 0xf5, 0x21, 0x00


	//----- nvinfo : EIATTR_KPARAM_INFO
	.align		4
.L_137:
        /*0028*/ 	.byte	0x04, 0x17
        /*002a*/ 	.short	(.L_139 - .L_138)
.L_138:
        /*002c*/ 	.word	0x00000000
        /*0030*/ 	.short	0x000a
        /*0032*/ 	.short	0x0038
        /*0034*/ 	.byte	0x00, 0xf5, 0x21, 0x00


	//----- nvinfo : EIATTR_KPARAM_INFO
	.align		4
.L_139:
        /*0038*/ 	.byte	0x04, 0x17
        /*003a*/ 	.short	(.L_141 - .L_140)
.L_140:
        /*003c*/ 	.word	0x00000000
        /*0040*/ 	.short	0x0009
        /*0042*/ 	.short	0x0030
        /*0044*/ 	.byte	0x00, 0xf5, 0x21, 0x00


	//----- nvinfo : EIATTR_KPARAM_INFO
	.align		4
.L_141:
        /*0048*/ 	.byte	0x04, 0x17
        /*004a*/ 	.short	(.L_143 - .L_142)
.L_142:
        /*004c*/ 	.word	0x00000000
        /*0050*/ 	.short	0x0008
        /*0052*/ 	.short	0x0028
        /*0054*/ 	.byte	0x00, 0xf5, 0x21, 0x00


	//----- nvinfo : EIATTR_KPARAM_INFO
	.align		4
.L_143:
        /*0058*/ 	.byte	0x04, 0x17
        /*005a*/ 	.short	(.L_145 - .L_144)
.L_144:
        /*005c*/ 	.word	0x00000000
        /*0060*/ 	.short	0x0007
        /*0062*/ 	.short	0x0020
        /*0064*/ 	.byte	0x00, 0xf5, 0x21, 0x00


	//----- nvinfo : EIATTR_KPARAM_INFO
	.align		4
.L_145:
        /*0068*/ 	.byte	0x04, 0x17
        /*006a*/ 	.short	(.L_147 - .L_146)
.L_146:
        /*006c*/ 	.word	0x00000000
        /*0070*/ 	.short	0x0006
        /*0072*/ 	.short	0x0018
        /*0074*/ 	.byte	0x00, 0xf5, 0x21, 0x00


	//----- nvinfo : EIATTR_KPARAM_INFO
	.align		4
.L_147:
        /*0078*/ 	.byte	0x04, 0x17
        /*007a*/ 	.short	(.L_149 - .L_148)
.L_148:
        /*007c*/ 	.word	0x00000000
        /*0080*/ 	.short	0x0005
        /*0082*/ 	.short	0x0014
        /*0084*/ 	.byte	0x00, 0xf0, 0x11, 0x00


	//----- nvinfo : EIATTR_KPARAM_INFO
	.align		4
.L_149:
        /*0088*/ 	.byte	0x04, 0x17
        /*008a*/ 	.short	(.L_151 - .L_150)
.L_150:
        /*008c*/ 	.word	0x00000000
        /*0090*/ 	.short	0x0004
        /*0092*/ 	.short	0x0010
        /*0094*/ 	.byte	0x00, 0xf0, 0x11, 0x00


	//----- nvinfo : EIATTR_KPARAM_INFO
	.align		4
.L_151:
        /*0098*/ 	.byte	0x04, 0x17
        /*009a*/ 	.short	(.L_153 - .L_152)
.L_152:
        /*009c*/ 	.word	0x00000000
        /*00a0*/ 	.short	0x0003
        /*00a2*/ 	.short	0x000c
        /*00a4*/ 	.byte	0x00, 0xf0, 0x11, 0x00


	//----- nvinfo : EIATTR_KPARAM_INFO
	.align		4
.L_153:
        /*00a8*/ 	.byte	0x04, 0x17
        /*00aa*/ 	.short	(.L_155 - .L_154)
.L_154:
        /*00ac*/ 	.word	0x00000000
        /*00b0*/ 	.short	0x0002
        /*00b2*/ 	.short	0x0008
        /*00b4*/ 	.byte	0x00, 0xf0, 0x11, 0x00


	//----- nvinfo : EIATTR_KPARAM_INFO
	.align		4
.L_155:
        /*00b8*/ 	.byte	0x04, 0x17
        /*00ba*/ 	.short	(.L_157 - .L_156)
.L_156:
        /*00bc*/ 	.word	0x00000000
        /*00c0*/ 	.short	0x0001
        /*00c2*/ 	.short	0x0004
        /*00c4*/ 	.byte	0x00, 0xf0, 0x11, 0x00


	//----- nvinfo : EIATTR_KPARAM_INFO
	.align		4
.L_157:
        /*00c8*/ 	.byte	0x04, 0x17
        /*00ca*/ 	.short	(.L_159 - .L_158)
.L_158:
        /*00cc*/ 	.word	0x00000000
        /*00d0*/ 	.short	0x0000
        /*00d2*/ 	.short	0x0000
        /*00d4*/ 	.byte	0x00, 0xf0, 0x11, 0x00


	//----- nvinfo : EIATTR_SPARSE_MMA_MASK
	.align		4
.L_159:
        /*00d8*/ 	.byte	0x03, 0x50
        /*00da*/ 	.short	0x0000


	//----- nvinfo : EIATTR_MAXREG_COUNT
	.align		4
        /*00dc*/ 	.byte	0x03, 0x1b
        /*00de*/ 	.short	0x00ff


	//----- nvinfo : EIATTR_NUM_BARRIERS
	.align		4
        /*00e0*/ 	.byte	0x02, 0x4c
        /*00e2*/ 	.byte	0x01
	.zero		1


	//----- nvinfo : EIATTR_MERCURY_ISA_VERSION
	.align		4
        /*00e4*/ 	.byte	0x03, 0x5f
        /*00e6*/ 	.short	0x0101


	//----- nvinfo : EIATTR_VRC_CTA_INIT_COUNT
	.align		4
        /*00e8*/ 	.byte	0x02, 0x4a
	.zero		1
	.zero		1


	//----- nvinfo : EIATTR_EXIT_INSTR_OFFSETS
	.align		4
        /*00ec*/ 	.byte	0x04, 0x1c
        /*00ee*/ 	.short	(.L_161 - .L_160)


	//   ....[0]....
.L_160:
        /*00f0*/ 	.word	0x00000090


	//   ....[1]....
        /*00f4*/ 	.word	0x000014d0


	//   ....[2]....
        /*00f8*/ 	.word	0x000015f0


	//----- nvinfo : EIATTR_CRS_STACK_SIZE
	.align		4
.L_161:
        /*00fc*/ 	.byte	0x04, 0x1e
        /*00fe*/ 	.short	(.L_163 - .L_162)
.L_162:
        /*0100*/ 	.word	0x00000000


	//----- nvinfo : EIATTR_CBANK_PARAM_SIZE
	.align		4
.L_163:
        /*0104*/ 	.byte	0x03, 0x19
        /*0106*/ 	.short	0x0050


	//----- nvinfo : EIATTR_PARAM_CBANK
	.align		4
        /*0108*/ 	.byte	0x04, 0x0a
        /*010a*/ 	.short	(.L_165 - .L_164)
	.align		4
.L_164:
        /*010c*/ 	.word	index@(.nv.constant0._Z17rpe_q_backward_v2ILj16EEviiiiiiPKiPKfS3_S3_PfS4_S4_)
        /*0110*/ 	.short	0x0380
        /*0112*/ 	.short	0x0050


	//----- nvinfo : EIATTR_SW_WAR
	.align		4
.L_165:
        /*0114*/ 	.byte	0x04, 0x36
        /*0116*/ 	.short	(.L_167 - .L_166)
.L_166:
        /*0118*/ 	.word	0x00000008
.L_167:


//--------------------- .nv.info._Z17rpe_q_backward_v2ILj8EEviiiiiiPKiPKfS3_S3_PfS4_S4_ --------------------------
	.section	.nv.info._Z17rpe_q_backward_v2ILj8EEviiiiiiPKiPKfS3_S3_PfS4_S4_,"",@"SHT_CUDA_INFO"
	.sectionflags	@""
	.align	4


	//----- nvinfo : EIATTR_CUDA_API_VERSION
	.align		4
        /*0000*/ 	.byte	0x04, 0x37
        /*0002*/ 	.short	(.L_169 - .L_168)
.L_168:
        /*0004*/ 	.word	0x00000082


	//----- nvinfo : EIATTR_KPARAM_INFO
	.align		4
.L_169:
        /*0008*/ 	.byte	0x04, 0x17
        /*000a*/ 	.short	(.L_171 - .L_170)
.L_170:
        /*000c*/ 	.word	0x00000000
        /*0010*/ 	.short	0x000c
        /*0012*/ 	.short	0x0048
        /*0014*/ 	.byte	0x00, 0xf5, 0x21, 0x00


	//----- nvinfo : EIATTR_KPARAM_INFO
	.align		4
.L_171:
        /*0018*/ 	.byte	0x04, 0x17
        /*001a*/ 	.short	(.L_173 - .L_172)
.L_172:
        /*001c*/ 	.word	0x00000000
        /*0020*/ 	.short	0x000b
        /*0022*/ 	.short	0x0040
        /*0024*/ 	.byte	0x00, 0xf5, 0x21, 0x00


	//----- nvinfo : EIATTR_KPARAM_INFO
	.align		4
.L_173:
        /*0028*/ 	.byte	0x04, 0x17
        /*002a*/ 	.short	(.L_175 - .L_174)
.L_174:
        /*002c*/ 	.word	0x00000000
        /*0030*/ 	.short	0x000a
        /*0032*/ 	.short	0x0038
        /*0034*/ 	.byte	0x00, 0xf5, 0x21, 0x00


	//----- nvinfo : EIATTR_KPARAM_INFO
	.align		4
.L_175:
        /*0038*/ 	.byte	0x04, 0x17
        /*003a*/ 	.short	(.L_177 - .L_176)
.L_176:
        /*003c*/ 	.word	0x00000000
        /*0040*/ 	.short	0x0009
        /*0042*/ 	.short	0x0030
        /*0044*/ 	.byte	0x00, 0xf5, 0x21, 0x00


	//----- nvinfo : EIATTR_KPARAM_INFO
	.align		4
.L_177:
        /*0048*/ 	.byte	0x04, 0x17
        /*004a*/ 	.short	(.L_179 - .L_178)
.L_178:
        /*004c*/ 	.word	0x00000000
        /*0050*/ 	.short	0x0008
        /*0052*/ 	.short	0x0028
        /*0054*/ 	.byte	0x00, 0xf5, 0x21, 0x00


	//----- nvinfo : EIATTR_KPARAM_INFO
	.align		4
.L_179:
        /*0058*/ 	.byte	0x04, 0x17
        /*005a*/ 	.short	(.L_181 - .L_180)
.L_180:
        /*005c*/ 	.word	0x00000000
        /*0060*/ 	.short	0x0007
        /*0062*/ 	.short	0x0020
        /*0064*/ 	.byte	0x00, 0xf5, 0x21, 0x00


	//----- nvinfo : EIATTR_KPARAM_INFO
	.align		4
.L_181:
        /*0068*/ 	.byte	0x04, 0x17
        /*006a*/ 	.short	(.L_183 - .L_182)
.L_182:
        /*006c*/ 	.word	0x00000000
        /*0070*/ 	.short	0x0006
        /*0072*/ 	.short	0x0018
        /*0074*/ 	.byte	0x00, 0xf5, 0x21, 0x00


	//----- nvinfo : EIATTR_KPARAM_INFO
	.align		4
.L_183:
        /*0078*/ 	.byte	0x04, 0x17
        /*007a*/ 	.short	(.L_185 - .L_184)
.L_184:
        /*007c*/ 	.word	0x00000000
        /*0080*/ 	.short	0x0005
        /*0082*/ 	.short	0x0014
        /*0084*/ 	.byte	0x00, 0xf0, 0x11, 0x00


	//----- nvinfo : EIATTR_KPARAM_INFO
	.align		4
.L_185:
        /*0088*/ 	.byte	0x04, 0x17
        /*008a*/ 	.short	(.L_187 - .L_186)
.L_186:
        /*008c*/ 	.word	0x00000000
        /*0090*/ 	.short	0x0004
        /*0092*/ 	.short	0x0010
        /*0094*/ 	.byte	0x00, 0xf0, 0x11, 0x00


	//----- nvinfo : EIATTR_KPARAM_INFO
	.align		4
.L_187:
        /*0098*/ 	.byte	0x04, 0x17
        /*009a*/ 	.short	(.L_189 - .L_188)
.L_188:
        /*009c*/ 	.word	0x00000000
        /*00a0*/ 	.short	0x0003
        /*00a2*/ 	.short	0x000c
        /*00a4*/ 	.byte	0x00, 0xf0, 0x11, 0x00


	//----- nvinfo : EIATTR_KPARAM_INFO
	.align		4
.L_189:
        /*00a8*/ 	.byte	0x04, 0x17
        /*00aa*/ 	.short	(.L_191 - .L_190)
.L_190:
        /*00ac*/ 	.word	0x00000000
        /*00b0*/ 	.short	0x0002
        /*00b2*/ 	.short	0x0008
        /*00b4*/ 	.byte	0x00, 0xf0, 0x11, 0x00


	//----- nvinfo : EIATTR_KPARAM_INFO
	.align		4
.L_191:
        /*00b8*/ 	.byte	0x04, 0x17
        /*00ba*/ 	.short	(.L_193 - .L_192)
.L_192:
        /*00bc*/ 	.word	0x00000000
        /*00c0*/ 	.short	0x0001
        /*00c2*/ 	.short	0x0004
        /*00c4*/ 	.byte	0x00, 0xf0, 0x11, 0x00


	//----- nvinfo : EIATTR_KPARAM_INFO
	.align		4
.L_193:
        /*00c8*/ 	.byte	0x04, 0x17
        /*00ca*/ 	.short	(.L_195 - .L_194)
.L_194:
        /*00cc*/ 	.word	0x00000000
        /*00d0*/ 	.short	0x0000
        /*00d2*/ 	.short	0x0000
        /*00d4*/ 	.byte	0x00, 0xf0, 0x11, 0x00


	//----- nvinfo : EIATTR_SPARSE_MMA_MASK
	.align		4
.L_195:
        /*00d8*/ 	.byte	0x03, 0x50
        /*00da*/ 	.short	0x0000


	//----- nvinfo : EIATTR_MAXREG_COUNT
	.align		4
        /*00dc*/ 	.byte	0x03, 0x1b
        /*00de*/ 	.short	0x00ff


	//----- nvinfo : EIATTR_NUM_BARRIERS
	.align		4
        /*00e0*/ 	.byte	0x02, 0x4c
        /*00e2*/ 	.byte	0x01
	.zero		1


	//----- nvinfo : EIATTR_MERCURY_ISA_VERSION
	.align		4
        /*00e4*/ 	.byte	0x03, 0x5f
        /*00e6*/ 	.short	0x0101


	//----- nvinfo : EIATTR_VRC_CTA_INIT_COUNT
	.align		4
        /*00e8*/ 	.byte	0x02, 0x4a
	.zero		1
	.zero		1


	//----- nvinfo : EIATTR_EXIT_INSTR_OFFSETS
	.align		4
        /*00ec*/ 	.byte	0x04, 0x1c
        /*00ee*/ 	.short	(.L_197 - .L_196)


	//   ....[0]....
.L_196:
        /*00f0*/ 	.word	0x00000090


	//   ....[1]....
        /*00f4*/ 	.word	0x000014d0


	//   ....[2]....
        /*00f8*/ 	.word	0x000015f0


	//----- nvinfo : EIATTR_CRS_STACK_SIZE
	.align		4
.L_197:
        /*00fc*/ 	.byte	0x04, 0x1e
        /*00fe*/ 	.short	(.L_199 - .L_198)
.L_198:
        /*0100*/ 	.word	0x00000000


	//----- nvinfo : EIATTR_CBANK_PARAM_SIZE
	.align		4
.L_199:
        /*0104*/ 	.byte	0x03, 0x19
        /*0106*/ 	.short	0x0050


	//----- nvinfo : EIATTR_PARAM_CBANK
	.align		4
        /*0108*/ 	.byte	0x04, 0x0a
        /*010a*/ 	.short	(.L_201 - .L_200)
	.align		4
.L_200:
        /*010c*/ 	.word	index@(.nv.constant0._Z17rpe_q_backward_v2ILj8EEviiiiiiPKiPKfS3_S3_PfS4_S4_)
        /*0110*/ 	.short	0x0380
        /*0112*/ 	.short	0x0050


	//----- nvinfo : EIATTR_SW_WAR
	.align		4
.L_201:
        /*0114*/ 	.byte	0x04, 0x36
        /*0116*/ 	.short	(.L_203 - .L_202)
.L_202:
        /*0118*/ 	.word	0x00000008
.L_203:


//--------------------- .nv.info._Z17rpe_q_backward_v2ILj4EEviiiiiiPKiPKfS3_S3_PfS4_S4_ --------------------------
	.section	.nv.info._Z17rpe_q_backward_v2ILj4EEviiiiiiPKiPKfS3_S3_PfS4_S4_,"",@"SHT_CUDA_INFO"
	.sectionflags	@""
	.align	4


	//----- nvinfo : EIATTR_CUDA_API_VERSION
	.align		4
        /*0000*/ 	.byte	0x04, 0x37
        /*0002*/ 	.short	(.L_205 - .L_204)
.L_204:
        /*0004*/ 	.word	0x00000082


	//----- nvinfo : EIATTR_KPARAM_INFO
	.align		4
.L_205:
        /*0008*/ 	.byte	0x04, 0x17
        /*000a*/ 	.short	(.L_207 - .L_206)
.L_206:
        /*000c*/ 	.word	0x00000000
        /*0010*/ 	.short	0x000c
        /*0012*/ 	.short	0x0048
        /*0014*/ 	.byte	0x00, 0xf5, 0x21, 0x00


	//----- nvinfo : EIATTR_KPARAM_INFO
	.align		4
.L_207:
        /*0018*/ 	.byte	0x04, 0x17
        /*001a*/ 	.short	(.L_209 - .L_208)
.L_208:
        /*001c*/ 	.word	0x00000000
        /*0020*/ 	.short	0x000b
        /*0022*/ 	.short	0x0040
        /*0024*/ 	.byte	0x00, 0xf5, 0x21, 0x00


	//----- nvinfo : EIATTR_KPARAM_INFO
	.align		4
.L_209:
        /*0028*/ 	.byte	0x04, 0x17
        /*002a*/ 	.short	(.L_211 - .L_210)
.L_210:
        /*002c*/ 	.word	0x00000000
        /*0030*/ 	.short	0x000a
        /*0032*/ 	.short	0x0038
        /*0034*/ 	.byte	0x00, 0xf5, 0x21, 0x00


	//----- nvinfo : EIATTR_KPARAM_INFO
	.align		4
.L_211:
        /*0038*/ 	.byte	0x04, 0x17
        /*003a*/ 	.short	(.L_213 - .L_212)
.L_212:
        /*003c*/ 	.word	0x00000000
        /*0040*/ 	.short	0x0009
        /*0042*/ 	.short	0x0030
        /*0044*/ 	.byte	0x00, 0xf5, 0x21, 0x00


	//----- nvinfo : EIATTR_KPARAM_INFO
	.align		4
.L_213:
        /*0048*/ 	.byte	0x04, 0x17
        /*004a*/ 	.short	(.L_215 - .L_214)
.L_214:
        /*004c*/ 	.word	0x00000000
        /*0050*/ 	.short	0x0008
        /*0052*/ 	.short	0x0028
        /*0054*/ 	.byte	0x00, 0xf5, 0x21, 0x00


	//----- nvinfo : EIATTR_KPARAM_INFO
	.align		4
.L_215:
        /*0058*/ 	.byte	0x04, 0x17
        /*005a*/ 	.short	(.L_217 - .L_216)
.L_216:
        /*005c*/ 	.word	0x00000000
        /*0060*/ 	.short	0x0007
        /*0062*/ 	.short	0x0020
        /*0064*/ 	.byte	0x00, 0xf5, 0x21, 0x00


	//----- nvinfo : EIATTR_KPARAM_INFO
	.align		4
.L_217:
        /*0068*/ 	.byte	0x04, 0x17
        /*006a*/ 	.short	(.L_219 - .L_218)
.L_218:
        /*006c*/ 	.word	0x00000000
        /*0070*/ 	.short	0x0006
        /*0072*/ 	.short	0x0018
        /*0074*/ 	.byte	0x00, 0xf5, 0x21, 0x00


	//----- nvinfo : EIATTR_KPARAM_INFO
	.align		4
.L_219:
        /*0078*/ 	.byte	0x04, 0x17
        /*007a*/ 	.short	(.L_221 - .L_220)
.L_220:
        /*007c*/ 	.word	0x00000000
        /*0080*/ 	.short	0x0005
        /*0082*/ 	.short	0x0014
        /*0084*/ 	.byte	0x00, 0xf0, 0x11, 0x00


	//----- nvinfo : EIATTR_KPARAM_INFO
	.align		4
.L_221:
        /*0088*/ 	.byte	0x04, 0x17
        /*008a*/ 	.short	(.L_223 - .L_222)
.L_222:
        /*008c*/ 	.word	0x00000000
        /*0090*/ 	.short	0x0004
        /*0092*/ 	.short	0x0010
        /*0094*/ 	.byte	0x00, 0xf0, 0x11, 0x00


	//----- nvinfo : EIATTR_KPARAM_INFO
	.align		4
.L_223:
        /*0098*/ 	.byte	0x04, 0x17
        /*009a*/ 	.short	(.L_225 - .L_224)
.L_224:
        /*009c*/ 	.word	0x00000000
        /*00a0*/ 	.short	0x0003
        /*00a2*/ 	.short	0x000c
        /*00a4*/ 	.byte	0x00, 0xf0, 0x11, 0x00


	//----- nvinfo : EIATTR_KPARAM_INFO
	.align		4
.L_225:
        /*00a8*/ 	.byte	0x04, 0x17
        /*00aa*/ 	.short	(.L_227 - .L_226)
.L_226:
        /*00ac*/ 	.word	0x00000000
        /*00b0*/ 	.short	0x0002
        /*00b2*/ 	.short	0x0008
        /*00b4*/ 	.byte	0x00, 0xf0, 0x11, 0x00


	//----- nvinfo : EIATTR_KPARAM_INFO
	.align		4
.L_227:
        /*00b8*/ 	.byte	0x04, 0x17
        /*00ba*/ 	.short	(.L_229 - .L_228)
.L_228:
        /*00bc*/ 	.word	0x00000000
        /*00c0*/ 	.short	0x0001
        /*00c2*/ 	.short	0x0004
        /*00c4*/ 	.byte	0x00, 0xf0, 0x11, 0x00


	//----- nvinfo : EIATTR_KPARAM_INFO
	.align		4
.L_229:
        /*00c8*/ 	.byte	0x04, 0x17
        /*00ca*/ 	.short	(.L_231 - .L_230)
.L_230:
        /*00cc*/ 	.word	0x00000000
        /*00d0*/ 	.short	0x0000
        /*00d2*/ 	.short	0x0000
        /*00d4*/ 	.byte	0x00, 0xf0, 0x11, 0x00


	//----- nvinfo : EIATTR_SPARSE_MMA_MASK
	.align		4
.L_231:
        /*00d8*/ 	.byte	0x03, 0x50
        /*00da*/ 	.short	0x0000


	//----- nvinfo : EIATTR_MAXREG_COUNT
	.align		4
        /*00dc*/ 	.byte	0x03, 0x1b
        /*00de*/ 	.short	0x00ff


	//----- nvinfo : EIATTR_NUM_BARRIERS
	.align		4
        /*00e0*/ 	.byte	0x02, 0x4c
        /*00e2*/ 	.byte	0x01
	.zero		1


	//----- nvinfo : EIATTR_MERCURY_ISA_VERSION
	.align		4
        /*00e4*/ 	.byte	0x03, 0x5f
        /*00e6*/ 	.short	0x0101


	//----- nvinfo : EIATTR_VRC_CTA_INIT_COUNT
	.align		4
        /*00e8*/ 	.byte	0x02, 0x4a
	.zero		1
	.zero		1


	//----- nvinfo : EIATTR_EXIT_INSTR_OFFSETS
	.align		4
        /*00ec*/ 	.byte	0x04, 0x1c
        /*00ee*/ 	.short	(.L_233 - .L_232)


	//   ....[0]....
.L_232:
        /*00f0*/ 	.word	0x00000090


	//   ....[1]....
        /*00f4*/ 	.word	0x000014d0


	//   ....[2]....
        /*00f8*/ 	.word	0x000015f0


	//----- nvinfo : EIATTR_CRS_STACK_SIZE
	.align		4
.L_233:
        /*00fc*/ 	.byte	0x04, 0x1e
        /*00fe*/ 	.short	(.L_235 - .L_234)
.L_234:
        /*0100*/ 	.word	0x00000000


	//----- nvinfo : EIATTR_CBANK_PARAM_SIZE
	.align		4
.L_235:
        /*0104*/ 	.byte	0x03, 0x19
        /*0106*/ 	.short	0x0050


	//----- nvinfo : EIATTR_PARAM_CBANK
	.align		4
        /*0108*/ 	.byte	0x04, 0x0a
        /*010a*/ 	.short	(.L_237 - .L_236)
	.align		4
.L_236:
        /*010c*/ 	.word	index@(.nv.constant0._Z17rpe_q_backward_v2ILj4EEviiiiiiPKiPKfS3_S3_PfS4_S4_)
        /*0110*/ 	.short	0x0380
        /*0112*/ 	.short	0x0050


	//----- nvinfo : EIATTR_SW_WAR
	.align		4
.L_237:
        /*0114*/ 	.byte	0x04, 0x36
        /*0116*/ 	.short	(.L_239 - .L_238)
.L_238:
        /*0118*/ 	.word	0x00000008
.L_239:


//--------------------- .nv.info._Z16rpe_q_forward_v2ILj100EEviiiiiiPKiPKfS3_S3_Pf --------------------------
	.section	.nv.info._Z16rpe_q_forward_v2ILj100EEviiiiiiPKiPKfS3_S3_Pf,"",@"SHT_CUDA_INFO"
	.sectionflags	@""
	.align	4


	//----- nvinfo : EIATTR_CUDA_API_VERSION
	.align		4
        /*0000*/ 	.byte	0x04, 0x37
        /*0002*/ 	.short	(.L_241 - .L_240)
.L_240:
        /*0004*/ 	.word	0x00000082


	//----- nvinfo : EIATTR_KPARAM_INFO
	.align		4
.L_241:
        /*0008*/ 	.byte	0x04, 0x17
        /*000a*/ 	.short	(.L_243 - .L_242)
.L_242:
        /*000c*/ 	.word	0x00000000
        /*0010*/ 	.short	0x000a
        /*0012*/ 	.short	0x0038
        /*0014*/ 	.byte	0x00, 0xf5, 0x21, 0x00


	//----- nvinfo : EIATTR_KPARAM_INFO
	.align		4
.L_243:
        /*0018*/ 	.byte	0x04, 0x17
        /*001a*/ 	.short	(.L_245 - .L_244)
.L_244:
        /*001c*/ 	.word	0x00000000
        /*0020*/ 	.short	0x0009
        /*0022*/ 	.short	0x0030
        /*0024*/ 	.byte	0x00, 0xf5, 0x21, 0x00


	//----- nvinfo : EIATTR_KPARAM_INFO
	.align		4
.L_245:
        /*0028*/ 	.byte	0x04, 0x17
        /*002a*/ 	.short	(.L_247 - .L_246)
.L_246:
        /*002c*/ 	.word	0x00000000
        /*0030*/ 	.short	0x0008
        /*0032*/ 	.short	0x0028
        /*0034*/ 	.byte	0x00, 0xf5, 0x21, 0x00


	//----- nvinfo : EIATTR_KPARAM_INFO
	.align		4
.L_247:
        /*0038*/ 	.byte	0x04, 0x17
        /*003a*/ 	.short	(.L_249 - .L_248)
.L_248:
        /*003c*/ 	.word	0x00000000
        /*0040*/ 	.short	0x0007
        /*0042*/ 	.short	0x0020
        /*0044*/ 	.byte	0x00, 0xf5, 0x21, 0x00


	//----- nvinfo : EIATTR_KPARAM_INFO
	.align		4
.L_249:
        /*0048*/ 	.byte	0x04, 0x17
        /*004a*/ 	.short	(.L_251 - .L_250)
.L_250:
        /*004c*/ 	.word	0x00000000
        /*0050*/ 	.short	0x0006
        /*0052*/ 	.short	0x0018
        /*0054*/ 	.byte	0x00, 0xf5, 0x21, 0x00


	//----- nvinfo : EIATTR_KPARAM_INFO
	.align		4
.L_251:
        /*0058*/ 	.byte	0x04, 0x17
        /*005a*/ 	.short	(.L_253 - .L_252)
.L_252:
        /*005c*/ 	.word	0x00000000
        /*0060*/ 	.short	0x0005
        /*0062*/ 	.short	0x0014
        /*0064*/ 	.byte	0x00, 0xf0, 0x11, 0x00


	//----- nvinfo : EIATTR_KPARAM_INFO
	.align		4
.L_253:
        /*0068*/ 	.byte	0x04, 0x17
        /*006a*/ 	.short	(.L_255 - .L_254)
.L_254:
        /*006c*/ 	.word	0x00000000
        /*0070*/ 	.short	0x0004
        /*0072*/ 	.short	0x0010
        /*0074*/ 	.byte	0x00, 0xf0, 0x11, 0x00


	//----- nvinfo : EIATTR_KPARAM_INFO
	.align		4
.L_255:
        /*0078*/ 	.byte	0x04, 0x17
        /*007a*/ 	.short	(.L_257 - .L_256)
.L_256:
        /*007c*/ 	.word	0x00000000
        /*0080*/ 	.short	0x0003
        /*0082*/ 	.short	0x000c
        /*0084*/ 	.byte	0x00, 0xf0, 0x11, 0x00


	//----- nvinfo : EIATTR_KPARAM_INFO
	.align		4
.L_257:
        /*0088*/ 	.byte	0x04, 0x17
        /*008a*/ 	.short	(.L_259 - .L_258)
.L_258:
        /*008c*/ 	.word	0x00000000
        /*0090*/ 	.short	0x0002
        /*0092*/ 	.short	0x0008
        /*0094*/ 	.byte	0x00, 0xf0, 0x11, 0x00


	//----- nvinfo : EIATTR_KPARAM_INFO
	.align		4
.L_259:
        /*0098*/ 	.byte	0x04, 0x17
        /*009a*/ 	.short	(.L_261 - .L_260)
.L_260:
        /*009c*/ 	.word	0x00000000
        /*00a0*/ 	.short	0x0001
        /*00a2*/ 	.short	0x0004
        /*00a4*/ 	.byte	0x00, 0xf0, 0x11, 0x00


	//----- nvinfo : EIATTR_KPARAM_INFO
	.align		4
.L_261:
        /*00a8*/ 	.byte	0x04, 0x17
        /*00aa*/ 	.short	(.L_263 - .L_262)
.L_262:
        /*00ac*/ 	.word	0x00000000
        /*00b0*/ 	.short	0x0000
        /*00b2*/ 	.short	0x0000
        /*00b4*/ 	.byte	0x00, 0xf0, 0x11, 0x00


	//----- nvinfo : EIATTR_SPARSE_MMA_MASK
	.align		4
.L_263:
        /*00b8*/ 	.byte	0x03, 0x50
        /*00ba*/ 	.short	0x0000


	//----- nvinfo : EIATTR_MAXREG_COUNT
	.align		4
        /*00bc*/ 	.byte	0x03, 0x1b
        /*00be*/ 	.short	0x00ff


	//----- nvinfo : EIATTR_NUM_BARRIERS
	.align		4
        /*00c0*/ 	.byte	0x02, 0x4c
        /*00c2*/ 	.byte	0x01
	.zero		1


	//----- nvinfo : EIATTR_MERCURY_ISA_VERSION
	.align		4
        /*00c4*/ 	.byte	0x03, 0x5f
        /*00c6*/ 	.short	0x0101


	//----- nvinfo : EIATTR_VRC_CTA_INIT_COUNT
	.align		4
        /*00c8*/ 	.byte	0x02, 0x4a
	.zero		1
	.zero		1


	//----- nvinfo : EIATTR_EXIT_INSTR_OFFSETS
	.align		4
        /*00cc*/ 	.byte	0x04, 0x1c
        /*00ce*/ 	.short	(.L_265 - .L_264)


	//   ....[0]....
.L_264:
        /*00d0*/ 	.word	0x00000090


	//   ....[1]....
        /*00d4*/ 	.word	0x00000bc0


	//----- nvinfo : EIATTR_CRS_STACK_SIZE
	.align		4
.L_265:
        /*00d8*/ 	.byte	0x04, 0x1e
        /*00da*/ 	.short	(.L_267 - .L_266)
.L_266:
        /*00dc*/ 	.word	0x00000000


	//----- nvinfo : EIATTR_CBANK_PARAM_SIZE
	.align		4
.L_267:
        /*00e0*/ 	.byte	0x03, 0x19
        /*00e2*/ 	.short	0x0040


	//----- nvinfo : EIATTR_PARAM_CBANK
	.align		4
        /*00e4*/ 	.byte	0x04, 0x0a
        /*00e6*/ 	.short	(.L_269 - .L_268)
	.align		4
.L_268:
        /*00e8*/ 	.word	index@(.nv.constant0._Z16rpe_q_forward_v2ILj100EEviiiiiiPKiPKfS3_S3_Pf)
        /*00ec*/ 	.short	0x0380
        /*00ee*/ 	.short	0x0040


	//----- nvinfo : EIATTR_SW_WAR
	.align		4
.L_269:
        /*00f0*/ 	.byte	0x04, 0x36
        /*00f2*/ 	.short	(.L_271 - .L_270)
.L_270:
        /*00f4*/ 	.word	0x00000008
.L_271:


//--------------------- .nv.info._Z16rpe_q_forward_v2ILj32EEviiiiiiPKiPKfS3_S3_Pf --------------------------
	.section	.nv.info._Z16rpe_q_forward_v2ILj32EEviiiiiiPKiPKfS3_S3_Pf,"",@"SHT_CUDA_INFO"
	.sectionflags	@""
	.align	4


	//----- nvinfo : EIATTR_CUDA_API_VERSION
	.align		4
        /*0000*/ 	.byte	0x04, 0x37
        /*0002*/ 	.short	(.L_273 - .L_272)
.L_272:
        /*0004*/ 	.word	0x00000082


	//----- nvinfo : EIATTR_KPARAM_INFO
	.align		4
.L_273:
        /*0008*/ 	.byte	0x04, 0x17
        /*000a*/ 	.short	(.L_275 - .L_274)
.L_274:
        /*000c*/ 	.word	0x00000000
        /*0010*/ 	.short	0x000a
        /*0012*/ 	.short	0x0038
        /*0014*/ 	.byte	0x00, 0xf5, 0x21, 0x00


	//----- nvinfo : EIATTR_KPARAM_INFO
	.align		4
.L_275:
        /*0018*/ 	.byte	0x04, 0x17
        /*001a*/ 	.short	(.L_277 - .L_276)
.L_276:
        /*001c*/ 	.word	0x00000000
        /*0020*/ 	.short	0x0009
        /*0022*/ 	.short	0x0030
        /*0024*/ 	.byte	0x00, 0xf5, 0x21, 0x00


	//----- nvinfo : EIATTR_KPARAM_INFO
	.align		4
.L_277:
        /*0028*/ 	.byte	0x04, 0x17
        /*002a*/ 	.short	(.L_279 - .L_278)
.L_278:
        /*002c*/ 	.word	0x00000000
        /*0030*/ 	.short	0x0008
        /*0032*/ 	.short	0x0028
        /*0034*/ 	.byte	0x00, 0xf5, 0x21, 0x00


	//----- nvinfo : EIATTR_KPARAM_INFO
	.align		4
.L_279:
        /*0038*/ 	.byte	0x04, 0x17
        /*003a*/ 	.short	(.L_281 - .L_280)
.L_280:
        /*003c*/ 	.word	0x00000000
        /*0040*/ 	.short	0x0007
        /*0042*/ 	.short	0x0020
        /*0044*/ 	.byte	0x00, 0xf5, 0x21, 0x00


	//----- nvinfo : EIATTR_KPARAM_INFO
	.align		4
.L_281:
        /*0048*/ 	.byte	0x04, 0x17
        /*004a*/ 	.short	(.L_283 - .L_282)
.L_282:
        /*004c*/ 	.word	0x00000000
        /*0050*/ 	.short	0x0006
        /*0052*/ 	.short	0x0018
        /*0054*/ 	.byte	0x00, 0xf5, 0x21, 0x00


	//----- nvinfo : EIATTR_KPARAM_INFO
	.align		4
.L_283:
        /*0058*/ 	.byte	0x04, 0x17
        /*005a*/ 	.short	(.L_285 - .L_284)
.L_284:
        /*005c*/ 	.word	0x00000000
        /*0060*/ 	.short	0x0005
        /*0062*/ 	.short	0x0014
        /*0064*/ 	.byte	0x00, 0xf0, 0x11, 0x00


	//----- nvinfo : EIATTR_KPARAM_INFO
	.align		4
.L_285:
        /*0068*/ 	.byte	0x04, 0x17
        /*006a*/ 	.short	(.L_287 - .L_286)
.L_286:
        /*006c*/ 	.word	0x00000000
        /*0070*/ 	.short	0x0004
        /*0072*/ 	.short	0x0010
        /*0074*/ 	.byte	0x00, 0xf0, 0x11, 0x00


	//----- nvinfo : EIATTR_KPARAM_INFO
	.align		4
.L_287:
        /*0078*/ 	.byte	0x04, 0x17
        /*007a*/ 	.short	(.L_289 - .L_288)
.L_288:
        /*007c*/ 	.word	0x00000000
        /*0080*/ 	.short	0x0003
        /*0082*/ 	.short	0x000c
        /*0084*/ 	.byte	0x00, 0xf0, 0x11, 0x00


	//----- nvinfo : EIATTR_KPARAM_INFO
	.align		4
.L_289:
        /*0088*/ 	.byte	0x04, 0x17
        /*008a*/ 	.short	(.L_291 - .L_290)
.L_290:
        /*008c*/ 	.word	0x00000000
        /*0090*/ 	.short	0x0002
        /*0092*/ 	.short	0x0008
        /*0094*/ 	.byte	0x00, 0xf0, 0x11, 0x00


	//----- nvinfo : EIATTR_KPARAM_INFO
	.align		4
.L_291:
        /*0098*/ 	.byte	0x04, 0x17
        /*009a*/ 	.short	(.L_293 - .L_292)
.L_292:
        /*009c*/ 	.word	0x00000000
        /*00a0*/ 	.short	0x0001
        /*00a2*/ 	.short	0x0004
        /*00a4*/ 	.byte	0x00, 0xf0, 0x11, 0x00


	//----- nvinfo : EIATTR_KPARAM_INFO
	.align		4
.L_293:
        /*00a8*/ 	.byte	0x04, 0x17
        /*00aa*/ 	.short	(.L_295 - .L_294)
.L_294:
        /*00ac*/ 	.word	0x00000000
        /*00b0*/ 	.short	0x0000
        /*00b2*/ 	.short	0x0000
        /*00b4*/ 	.byte	0x00, 0xf0, 0x11, 0x00


	//----- nvinfo : EIATTR_SPARSE_MMA_MASK
	.align		4
.L_295:
        /*00b8*/ 	.byte	0x03, 0x50
        /*00ba*/ 	.short	0x0000


	//----- nvinfo : EIATTR_MAXREG_COUNT
	.align		4
        /*00bc*/ 	.byte	0x03, 0x1b
        /*00be*/ 	.short	0x00ff


	//----- nvinfo : EIATTR_NUM_BARRIERS
	.align		4
        /*00c0*/ 	.byte	0x02, 0x4c
        /*00c2*/ 	.byte	0x01
	.zero		1


	//----- nvinfo : EIATTR_MERCURY_ISA_VERSION
	.align		4
        /*00c4*/ 	.byte	0x03, 0x5f
        /*00c6*/ 	.short	0x0101


	//----- nvinfo : EIATTR_VRC_CTA_INIT_COUNT
	.align		4
        /*00c8*/ 	.byte	0x02, 0x4a
	.zero		1
	.zero		1


	//----- nvinfo : EIATTR_EXIT_INSTR_OFFSETS
	.align		4
        /*00cc*/ 	.byte	0x04, 0x1c
        /*00ce*/ 	.short	(.L_297 - .L_296)


	//   ....[0]....
.L_296:
        /*00d0*/ 	.word	0x00000090


	//   ....[1]....
        /*00d4*/ 	.word	0x00000bc0


	//----- nvinfo : EIATTR_CRS_STACK_SIZE
	.align		4
.L_297:
        /*00d8*/ 	.byte	0x04, 0x1e
        /*00da*/ 	.short	(.L_299 - .L_298)
.L_298:
        /*00dc*/ 	.word	0x00000000


	//----- nvinfo : EIATTR_CBANK_PARAM_SIZE
	.align		4
.L_299:
        /*00e0*/ 	.byte	0x03, 0x19
        /*00e2*/ 	.short	0x0040


	//----- nvinfo : EIATTR_PARAM_CBANK
	.align		4
        /*00e4*/ 	.byte	0x04, 0x0a
        /*00e6*/ 	.short	(.L_301 - .L_300)
	.align		4
.L_300:
        /*00e8*/ 	.word	index@(.nv.constant0._Z16rpe_q_forward_v2ILj32EEviiiiiiPKiPKfS3_S3_Pf)
        /*00ec*/ 	.short	0x0380
        /*00ee*/ 	.short	0x0040


	//----- nvinfo : EIATTR_SW_WAR
	.align		4
.L_301:
        /*00f0*/ 	.byte	0x04, 0x36
        /*00f2*/ 	.short	(.L_303 - .L_302)
.L_302:
        /*00f4*/ 	.word	0x00000008
.L_303:


//--------------------- .nv.info._Z16rpe_q_forward_v2ILj16EEviiiiiiPKiPKfS3_S3_Pf --------------------------
	.section	.nv.info._Z16rpe_q_forward_v2ILj16EEviiiiiiPKiPKfS3_S3_Pf,"",@"SHT_CUDA_INFO"
	.sectionflags	@""
	.align	4


	//----- nvinfo : EIATTR_CUDA_API_VERSION
	.align		4
        /*0000*/ 	.byte	0x04, 0x37
        /*0002*/ 	.short	(.L_305 - .L_304)
.L_304:
        /*0004*/ 	.word	0x00000082


	//----- nvinfo : EIATTR_KPARAM_INFO
	.align		4
.L_305:
        /*0008*/ 	.byte	0x04, 0x17
        /*000a*/ 	.short	(.L_307 - .L_306)
.L_306:
        /*000c*/ 	.word	0x00000000
        /*0010*/ 	.short	0x000a
        /*0012*/ 	.short	0x0038
        /*0014*/ 	.byte	0x00, 0xf5, 0x21, 0x00


	//----- nvinfo : EIATTR_KPARAM_INFO
	.align		4
.L_307:
        /*0018*/ 	.byte	0x04, 0x17
        /*001a*/ 	.short	(.L_309 - .L_308)
.L_308:
        /*001c*/ 	.word	0x00000000
        /*0020*/ 	.short	0x0009
        /*0022*/ 	.short	0x0030
        /*0024*/ 	.byte	0x00, 0xf5, 0x21, 0x00


	//----- nvinfo : EIATTR_KPARAM_INFO
	.align		4
.L_309:
        /*0028*/ 	.byte	0x04, 0x17
        /*002a*/ 	.short	(.L_311 - .L_310)
.L_310:
        /*002c*/ 	.word	0x00000000
        /*0030*/ 	.short	0x0008
        /*0032*/ 	.short	0x0028
        /*0034*/ 	.byte	0x00, 0xf5, 0x21, 0x00


	//----- nvinfo : EIATTR_KPARAM_INFO
	.align		4
.L_311:
        /*0038*/ 	.byte	0x04, 0x17
        /*003a*/ 	.short	(.L_313 - .L_312)
.L_312:
        /*003c*/ 	.word	0x00000000
        /*0040*/ 	.short	0x0007
        /*0042*/ 	.short	0x0020
        /*0044*/ 	.byte	0x00, 0xf5, 0x21, 0x00


	//----- nvinfo : EIATTR_KPARAM_INFO
	.align		4
.L_313:
        /*0048*/ 	.byte	0x04, 0x17
        /*004a*/ 	.short	(.L_315 - .L_314)
.L_314:
        /*004c*/ 	.word	0x00000000
        /*0050*/ 	.short	0x0006
        /*0052*/ 	.short	0x0018
        /*0054*/ 	.byte	0x00, 0xf5, 0x21, 0x00


	//----- nvinfo : EIATTR_KPARAM_INFO
	.align		4
.L_315:
        /*0058*/ 	.byte	0x04, 0x17
        /*005a*/ 	.short	(.L_317 - .L_316)
.L_316:
        /*005c*/ 	.word	0x00000000
        /*0060*/ 	.short	0x0005
        /*0062*/ 	.short	0x0014
        /*0064*/ 	.byte	0x00, 0xf0, 0x11, 0x00


	//----- nvinfo : EIATTR_KPARAM_INFO
	.align		4
.L_317:
        /*0068*/ 	.byte	0x04, 0x17
        /*006a*/ 	.short	(.L_319 - .L_318)
.L_318:
        /*006c*/ 	.word	0x00000000
        /*0070*/ 	.short	0x0004
        /*0072*/ 	.short	0x0010
        /*0074*/ 	.byte	0x00, 0xf0, 0x11, 0x00


	//----- nvinfo : EIATTR_KPARAM_INFO
	.align		4
.L_319:
        /*0078*/ 	.byte	0x04, 0x17
        /*007a*/ 	.short	(.L_321 - .L_320)
.L_320:
        /*007c*/ 	.word	0x00000000
        /*0080*/ 	.short	0x0003
        /*0082*/ 	.short	0x000c
        /*0084*/ 	.byte	0x00, 0xf0, 0x11, 0x00


	//----- nvinfo : EIATTR_KPARAM_INFO
	.align		4
.L_321:
        /*0088*/ 	.byte	0x04, 0x17
        /*008a*/ 	.short	(.L_323 - .L_322)
.L_322:
        /*008c*/ 	.word	0x00000000
        /*0090*/ 	.short	0x0002
        /*0092*/ 	.short	0x0008
        /*0094*/ 	.byte	0x00, 0xf0, 0x11, 0x00


	//----- nvinfo : EIATTR_KPARAM_INFO
	.align		4
.L_323:
        /*0098*/ 	.byte	0x04, 0x17
        /*009a*/ 	.short	(.L_325 - .L_324)
.L_324:
        /*009c*/ 	.word	0x00000000
        /*00a0*/ 	.short	0x0001
        /*00a2*/ 	.short	0x0004
        /*00a4*/ 	.byte	0x00, 0xf0, 0x11, 0x00


	//----- nvinfo : EIATTR_KPARAM_INFO
	.align		4
.L_325:
        /*00a8*/ 	.byte	0x04, 0x17
        /*00aa*/ 	.short	(.L_327 - .L_326)
.L_326:
        /*00ac*/ 	.word	0x00000000
        /*00b0*/ 	.short	0x0000
        /*00b2*/ 	.short	0x0000
        /*00b4*/ 	.byte	0x00, 0xf0, 0x11, 0x00


	//----- nvinfo : EIATTR_SPARSE_MMA_MASK
	.align		4
.L_327:
        /*00b8*/ 	.byte	0x03, 0x50
        /*00ba*/ 	.short	0x0000


	//----- nvinfo : EIATTR_MAXREG_COUNT
	.align		4
        /*00bc*/ 	.byte	0x03, 0x1b
        /*00be*/ 	.short	0x00ff


	//----- nvinfo : EIATTR_NUM_BARRIERS
	.align		4
        /*00c0*/ 	.byte	0x02, 0x4c
        /*00c2*/ 	.byte	0x01
	.zero		1


	//----- nvinfo : EIATTR_MERCURY_ISA_VERSION
	.align		4
        /*00c4*/ 	.byte	0x03, 0x5f
        /*00c6*/ 	.short	0x0101


	//----- nvinfo : EIATTR_VRC_CTA_INIT_COUNT
	.align		4
        /*00c8*/ 	.byte	0x02, 0x4a
	.zero		1
	.zero		1


	//----- nvinfo : EIATTR_EXIT_INSTR_OFFSETS
	.align		4
        /*00cc*/ 	.byte	0x04, 0x1c
        /*00ce*/ 	.short	(.L_329 - .L_328)


	//   ....[0]....
.L_328:
        /*00d0*/ 	.word	0x00000090


	//   ....[1]....
        /*00d4*/ 	.word	0x00000bc0


	//----- nvinfo : EIATTR_CRS_STACK_SIZE
	.align		4
.L_329:
        /*00d8*/ 	.byte	0x04, 0x1e
        /*00da*/ 	.short	(.L_331 - .L_330)
.L_330:
        /*00dc*/ 	.word	0x00000000


	//----- nvinfo : EIATTR_CBANK_PARAM_SIZE
	.align		4
.L_331:
        /*00e0*/ 	.byte	0x03, 0x19
        /*00e2*/ 	.short	0x0040


	//----- nvinfo : EIATTR_PARAM_CBANK
	.align		4
        /*00e4*/ 	.byte	0x04, 0x0a
        /*00e6*/ 	.short	(.L_333 - .L_332)
	.align		4
.L_332:
        /*00e8*/ 	.word	index@(.nv.constant0._Z16rpe_q_forward_v2ILj16EEviiiiiiPKiPKfS3_S3_Pf)
        /*00ec*/ 	.short	0x0380
        /*00ee*/ 	.short	0x0040


	//----- nvinfo : EIATTR_SW_WAR
	.align		4
.L_333:
        /*00f0*/ 	.byte	0x04, 0x36
        /*00f2*/ 	.short	(.L_335 - .L_334)
.L_334:
        /*00f4*/ 	.word	0x00000008
.L_335:


//--------------------- .nv.info._Z16rpe_q_forward_v2ILj8EEviiiiiiPKiPKfS3_S3_Pf --------------------------
	.section	.nv.info._Z16rpe_q_forward_v2ILj8EEviiiiiiPKiPKfS3_S3_Pf,"",@"SHT_CUDA_INFO"
	.sectionflags	@""
	.align	4


	//----- nvinfo : EIATTR_CUDA_API_VERSION
	.align		4
        /*0000*/ 	.byte	0x04, 0x37
        /*0002*/ 	.short	(.L_337 - .L_336)
.L_336:
        /*0004*/ 	.word	0x00000082


	//----- nvinfo : EIATTR_KPARAM_INFO
	.align		4
.L_337:
        /*0008*/ 	.byte	0x04, 0x17
        /*000a*/ 	.short	(.L_339 - .L_338)
.L_338:
        /*000c*/ 	.word	0x00000000
        /*0010*/ 	.short	0x000a
        /*0012*/ 	.short	0x0038
        /*0014*/ 	.byte	0x00, 0xf5, 0x21, 0x00


	//----- nvinfo : EIATTR_KPARAM_INFO
	.align		4
.L_339:
        /*0018*/ 	.byte	0x04, 0x17
        /*001a*/ 	.short	(.L_341 - .L_340)
.L_340:
        /*001c*/ 	.word	0x00000000
        /*0020*/ 	.short	0x0009
        /*0022*/ 	.short	0x0030
        /*0024*/ 	.byte	0x00, 0xf5, 0x21, 0x00


	//----- nvinfo : EIATTR_KPARAM_INFO
	.align		4
.L_341:
        /*0028*/ 	.byte	0x04, 0x17
        /*002a*/ 	.short	(.L_343 - .L_342)
.L_342:
        /*002c*/ 	.word	0x00000000
        /*0030*/ 	.short	0x0008
        /*0032*/ 	.short	0x0028
        /*0034*/ 	.byte	0x00, 0xf5, 0x21, 0x00


	//----- nvinfo : EIATTR_KPARAM_INFO
	.align		4
.L_343:
        /*0038*/ 	.byte	0x04, 0x17
        /*003a*/ 	.short	(.L_345 - .L_344)
.L_344:
        /*003c*/ 	.word	0x00000000
        /*0040*/ 	.short	0x0007
        /*0042*/ 	.short	0x0020
        /*0044*/ 	.byte	0x00, 0xf5, 0x21, 0x00


	//----- nvinfo : EIATTR_KPARAM_INFO
	.align		4
.L_345:
        /*0048*/ 	.byte	0x04, 0x17
        /*004a*/ 	.short	(.L_347 - .L_346)
.L_346:
        /*004c*/ 	.word	0x00000000
        /*0050*/ 	.short	0x0006
        /*0052*/ 	.short	0x0018
        /*0054*/ 	.byte	0x00, 0xf5, 0x21, 0x00


	//----- nvinfo : EIATTR_KPARAM_INFO
	.align		4
.L_347:
        /*0058*/ 	.byte	0x04, 0x17
        /*005a*/ 	.short	(.L_349 - .L_348)
.L_348:
        /*005c*/ 	.word	0x00000000
        /*0060*/ 	.short	0x0005
        /*0062*/ 	.short	0x0014
        /*0064*/ 	.byte	0x00, 0xf0, 0x11, 0x00


	//----- nvinfo : EIATTR_KPARAM_INFO
	.align		4
.L_349:
        /*0068*/ 	.byte	0x04, 0x17
        /*006a*/ 	.short	(.L_351 - .L_350)
.L_350:
        /*006c*/ 	.word	0x00000000
        /*0070*/ 	.short	0x0004
        /*0072*/ 	.short	0x0010
        /*0074*/ 	.byte	0x00, 0xf0, 0x11, 0x00


	//----- nvinfo : EIATTR_KPARAM_INFO
	.align		4
.L_351:
        /*0078*/ 	.byte	0x04, 0x17
        /*007a*/ 	.short	(.L_353 - .L_352)
.L_352:
        /*007c*/ 	.word	0x00000000
        /*0080*/ 	.short	0x0003
        /*0082*/ 	.short	0x000c
        /*0084*/ 	.byte	0x00, 0xf0, 0x11, 0x00


	//----- nvinfo : EIATTR_KPARAM_INFO
	.align		4
.L_353:
        /*0088*/ 	.byte	0x04, 0x17
        /*008a*/ 	.short	(.L_355 - .L_354)
.L_354:
        /*008c*/ 	.word	0x00000000
        /*0090*/ 	.short	0x0002
        /*0092*/ 	.short	0x0008
        /*0094*/ 	.byte	0x00, 0xf0, 0x11, 0x00


	//----- nvinfo : EIATTR_KPARAM_INFO
	.align		4
.L_355:
        /*0098*/ 	.byte	0x04, 0x17
        /*009a*/ 	.short	(.L_357 - .L_356)
.L_356:
        /*009c*/ 	.word	0x00000000
        /*00a0*/ 	.short	0x0001
        /*00a2*/ 	.short	0x0004
        /*00a4*/ 	.byte	0x00, 0xf0, 0x11, 0x00


	//----- nvinfo : EIATTR_KPARAM_INFO
	.align		4
.L_357:
        /*00a8*/ 	.byte	0x04, 0x17
        /*00aa*/ 	.short	(.L_359 - .L_358)
.L_358:
        /*00ac*/ 	.word	0x00000000
        /*00b0*/ 	.short	0x0000
        /*00b2*/ 	.short	0x0000
        /*00b4*/ 	.byte	0x00, 0xf0, 0x11, 0x00


	//----- nvinfo : EIATTR_SPARSE_MMA_MASK
	.align		4
.L_359:
        /*00b8*/ 	.byte	0x03, 0x50
        /*00ba*/ 	.short	0x0000


	//----- nvinfo : EIATTR_MAXREG_COUNT
	.align		4
        /*00bc*/ 	.byte	0x03, 0x1b
        /*00be*/ 	.short	0x00ff


	//----- nvinfo : EIATTR_NUM_BARRIERS
	.align		4
        /*00c0*/ 	.byte	0x02, 0x4c
        /*00c2*/ 	.byte	0x01
	.zero		1


	//----- nvinfo : EIATTR_MERCURY_ISA_VERSION
	.align		4
        /*00c4*/ 	.byte	0x03, 0x5f
        /*00c6*/ 	.short	0x0101


	//----- nvinfo : EIATTR_VRC_CTA_INIT_COUNT
	.align		4
        /*00c8*/ 	.byte	0x02, 0x4a
	.zero		1
	.zero		1


	//----- nvinfo : EIATTR_EXIT_INSTR_OFFSETS
	.align		4
        /*00cc*/ 	.byte	0x04, 0x1c
        /*00ce*/ 	.short	(.L_361 - .L_360)


	//   ....[0]....
.L_360:
        /*00d0*/ 	.word	0x00000090


	//   ....[1]....
        /*00d4*/ 	.word	0x00000bc0


	//----- nvinfo : EIATTR_CRS_STACK_SIZE
	.align		4
.L_361:
        /*00d8*/ 	.byte	0x04, 0x1e
        /*00da*/ 	.short	(.L_363 - .L_362)
.L_362:
        /*00dc*/ 	.word	0x00000000


	//----- nvinfo : EIATTR_CBANK_PARAM_SIZE
	.align		4
.L_363:
        /*00e0*/ 	.byte	0x03, 0x19
        /*00e2*/ 	.short	0x0040


	//----- nvinfo : EIATTR_PARAM_CBANK
	.align		4
        /*00e4*/ 	.byte	0x04, 0x0a
        /*00e6*/ 	.short	(.L_365 - .L_364)
	.align		4
.L_364:
        /*00e8*/ 	.word	index@(.nv.constant0._Z16rpe_q_forward_v2ILj8EEviiiiiiPKiPKfS3_S3_Pf)
        /*00ec*/ 	.short	0x0380
        /*00ee*/ 	.short	0x0040


	//----- nvinfo : EIATTR_SW_WAR
	.align		4
.L_365:
        /*00f0*/ 	.byte	0x04, 0x36
        /*00f2*/ 	.short	(.L_367 - .L_366)
.L_366:
        /*00f4*/ 	.word	0x00000008
.L_367:


//--------------------- .nv.info._Z16rpe_q_forward_v2ILj4EEviiiiiiPKiPKfS3_S3_Pf --------------------------
	.section	.nv.info._Z16rpe_q_forward_v2ILj4EEviiiiiiPKiPKfS3_S3_Pf,"",@"SHT_CUDA_INFO"
	.sectionflags	@""
	.align	4


	//----- nvinfo : EIATTR_CUDA_API_VERSION
	.align		4
        /*0000*/ 	.byte	0x04, 0x37
        /*0002*/ 	.short	(.L_369 - .L_368)
.L_368:
        /*0004*/ 	.word	0x00000082


	//----- nvinfo : EIATTR_KPARAM_INFO
	.align		4
.L_369:
        /*0008*/ 	.byte	0x04, 0x17
        /*000a*/ 	.short	(.L_371 - .L_370)
.L_370:
        /*000c*/ 	.word	0x00000000
        /*0010*/ 	.short	0x000a
        /*0012*/ 	.short	0x0038
        /*0014*/ 	.byte	0x00, 0xf5, 0x21, 0x00


	//----- nvinfo : EIATTR_KPARAM_INFO
	.align		4
.L_371:
        /*0018*/ 	.byte	0x04, 0x17
        /*001a*/ 	.short	(.L_373 - .L_372)
.L_372:
        /*001c*/ 	.word	0x00000000
        /*0020*/ 	.short	0x0009
        /*0022*/ 	.short	0x0030
        /*0024*/ 	.byte	0x00, 0xf5, 0x21, 0x00


	//----- nvinfo : EIATTR_KPARAM_INFO
	.align		4
.L_373:
        /*0028*/ 	.byte	0x04, 0x17
        /*002a*/ 	.short	(.L_375 - .L_374)
.L_374:
        /*002c*/ 	.word	0x00000000
        /*0030*/ 	.short	0x0008
        /*0032*/ 	.short	0x0028
        /*0034*/ 	.byte	0x00, 0xf5, 0x21, 0x00


	//----- nvinfo : EIATTR_KPARAM_INFO
	.align		4
.L_375:
        /*0038*/ 	.byte	0x04, 0x17
        /*003a*/ 	.short	(.L_377 - .L_376)
.L_376:
        /*003c*/ 	.word	0x00000000
        /*0040*/ 	.short	0x0007
        /*0042*/ 	.short	0x0020
        /*0044*/ 	.byte	0x00, 0xf5, 0x21, 0x00


	//----- nvinfo : EIATTR_KPARAM_INFO
	.align		4
.L_377:
        /*0048*/ 	.byte	0x04, 0x17
        /*004a*/ 	.short	(.L_379 - .L_378)
.L_378:
        /*004c*/ 	.word	0x00000000
        /*0050*/ 	.short	0x0006
        /*0052*/ 	.short	0x0018
        /*0054*/ 	.byte	0x00, 0xf5, 0x21, 0x00


	//----- nvinfo : EIATTR_KPARAM_INFO
	.align		4
.L_379:
        /*0058*/ 	.byte	0x04, 0x17
        /*005a*/ 	.short	(.L_381 - .L_380)
.L_380:
        /*005c*/ 	.word	0x00000000
        /*0060*/ 	.short	0x0005
        /*0062*/ 	.short	0x0014
        /*0064*/ 	.byte	0x00, 0xf0, 0x11, 0x00


	//----- nvinfo : EIATTR_KPARAM_INFO
	.align		4
.L_381:
        /*0068*/ 	.byte	0x04, 0x17
        /*006a*/ 	.short	(.L_383 - .L_382)
.L_382:
        /*006c*/ 	.word	0x00000000
        /*0070*/ 	.short	0x0004
        /*0072*/ 	.short	0x0010
        /*0074*/ 	.byte	0x00, 0xf0, 0x11, 0x00


	//----- nvinfo : EIATTR_KPARAM_INFO
	.align		4
.L_383:
        /*0078*/ 	.byte	0x04, 0x17
        /*007a*/ 	.short	(.L_385 - .L_384)
.L_384:
        /*007c*/ 	.word	0x00000000
        /*0080*/ 	.short	0x0003
        /*0082*/ 	.short	0x000c
        /*0084*/ 	.byte	0x00, 0xf0, 0x11, 0x00


	//----- nvinfo : EIATTR_KPARAM_INFO
	.align		4
.L_385:
        /*0088*/ 	.byte	0x04, 0x17
        /*008a*/ 	.short	(.L_387 - .L_386)
.L_386:
        /*008c*/ 	.word	0x00000000
        /*0090*/ 	.short	0x0002
        /*0092*/ 	.short	0x0008
        /*0094*/ 	.byte	0x00, 0xf0, 0x11, 0x00


	//----- nvinfo : EIATTR_KPARAM_INFO
	.align		4
.L_387:
        /*0098*/ 	.byte	0x04, 0x17
        /*009a*/ 	.short	(.L_389 - .L_388)
.L_388:
        /*009c*/ 	.word	0x00000000
        /*00a0*/ 	.short	0x0001
        /*00a2*/ 	.short	0x0004
        /*00a4*/ 	.byte	0x00, 0xf0, 0x11, 0x00


	//----- nvinfo : EIATTR_KPARAM_INFO
	.align		4
.L_389:
        /*00a8*/ 	.byte	0x04, 0x17
        /*00aa*/ 	.short	(.L_391 - .L_390)
.L_390:
        /*00ac*/ 	.word	0x00000000
        /*00b0*/ 	.short	0x0000
        /*00b2*/ 	.short	0x0000
        /*00b4*/ 	.byte	0x00, 0xf0, 0x11, 0x00


	//----- nvinfo : EIATTR_SPARSE_MMA_MASK
	.align		4
.L_391:
        /*00b8*/ 	.byte	0x03, 0x50
        /*00ba*/ 	.short	0x0000


	//----- nvinfo : EIATTR_MAXREG_COUNT
	.align		4
        /*00bc*/ 	.byte	0x03, 0x1b
        /*00be*/ 	.short	0x00ff


	//----- nvinfo : EIATTR_NUM_BARRIERS
	.align		4
        /*00c0*/ 	.byte	0x02, 0x4c
        /*00c2*/ 	.byte	0x01
	.zero		1


	//----- nvinfo : EIATTR_MERCURY_ISA_VERSION
	.align		4
        /*00c4*/ 	.byte	0x03, 0x5f
        /*00c6*/ 	.short	0x0101


	//----- nvinfo : EIATTR_VRC_CTA_INIT_COUNT
	.align		4
        /*00c8*/ 	.byte	0x02, 0x4a
	.zero		1
	.zero		1


	//----- nvinfo : EIATTR_EXIT_INSTR_OFFSETS
	.align		4
        /*00cc*/ 	.byte	0x04, 0x1c
        /*00ce*/ 	.short	(.L_393 - .L_392)


	//   ....[0]....
.L_392:
        /*00d0*/ 	.word	0x00000090


	//   ....[1]....
        /*00d4*/ 	.word	0x00000bc0


	//----- nvinfo : EIATTR_CRS_STACK_SIZE
	.align		4
.L_393:
        /*00d8*/ 	.byte	0x04, 0x1e
        /*00da*/ 	.short	(.L_395 - .L_394)
.L_394:
        /*00dc*/ 	.word	0x00000000


	//----- nvinfo : EIATTR_CBANK_PARAM_SIZE
	.align		4
.L_395:
        /*00e0*/ 	.byte	0x03, 0x19
        /*00e2*/ 	.short	0x0040


	//----- nvinfo : EIATTR_PARAM_CBANK
	.align		4
        /*00e4*/ 	.byte	0x04, 0x0a
        /*00e6*/ 	.short	(.L_397 - .L_396)
	.align		4
.L_396:
        /*00e8*/ 	.word	index@(.nv.constant0._Z16rpe_q_forward_v2ILj4EEviiiiiiPKiPKfS3_S3_Pf)
        /*00ec*/ 	.short	0x0380
        /*00ee*/ 	.short	0x0040


	//----- nvinfo : EIATTR_SW_WAR
	.align		4
.L_397:
        /*00f0*/ 	.byte	0x04, 0x36
        /*00f2*/ 	.short	(.L_399 - .L_398)
.L_398:
        /*00f4*/ 	.word	0x00000008
.L_399:


//--------------------- .nv.callgraph             --------------------------
	.section	.nv.callgraph,"",@"SHT_CUDA_CALLGRAPH"
	.align	4
	.sectionentsize	8
	.align		4
        /*0000*/ 	.word	0x00000000
	.align		4
        /*0004*/ 	.word	0xffffffff
	.align		4
        /*0008*/ 	.word	0x00000000
	.align		4
        /*000c*/ 	.word	0xfffffffe
	.align		4
        /*0010*/ 	.word	0x00000000
	.align		4
        /*0014*/ 	.word	0xfffffffd
	.align		4
        /*0018*/ 	.word	0x00000000
	.align		4
        /*001c*/ 	.word	0xfffffffc


//--------------------- .text._Z17rpe_q_backward_v2ILj100EEviiiiiiPKiPKfS3_S3_PfS4_S4_ --------------------------
	.section	.text._Z17rpe_q_backward_v2ILj100EEviiiiiiPKiPKfS3_S3_PfS4_S4_,"ax",@progbits
	.align	128
        .global         _Z17rpe_q_backward_v2ILj100EEviiiiiiPKiPKfS3_S3_PfS4_S4_
        .type           _Z17rpe_q_backward_v2ILj100EEviiiiiiPKiPKfS3_S3_PfS4_S4_,@function
        .size           _Z17rpe_q_backward_v2ILj100EEviiiiiiPKiPKfS3_S3_PfS4_S4_,(.L_x_245 - _Z17rpe_q_backward_v2ILj100EEviiiiiiPKiPKfS3_S3_PfS4_S4_)
        .other          _Z17rpe_q_backward_v2ILj100EEviiiiiiPKiPKfS3_S3_PfS4_S4_,@"STO_CUDA_ENTRY STV_DEFAULT"
_Z17rpe_q_backward_v2ILj100EEviiiiiiPKiPKfS3_S3_PfS4_S4_:
.text._Z17rpe_q_backward_v2ILj100EEviiiiiiPKiPKfS3_S3_PfS4_S4_:
[----:B------:R-:W-:Y:S01]  /*0000*/  LDC R1, c[0x0][0x37c] ;  /* 0x0000df00ff017b82 */ /* 0x000fe20000000800 */
[----:B------:R-:W0:Y:S07]  /*0010*/  S2R R0, SR_CTAID.Y ;  /* 0x0000000000007919 */ /* 0x000e2e0000002600 */
[----:B------:R-:W0:Y:S01]  /*0020*/  LDC.64 R4, c[0x0][0x388] ;  /* 0x0000e200ff047b82 */ /* 0x000e220000000a00 */
[----:B------:R-:W1:Y:S07]  /*0030*/  S2R R3, SR_TID.X ;  /* 0x0000000000037919 */ /* 0x000e6e0000002100 */
[----:B------:R-:W2:Y:S08]  /*0040*/  S2UR UR4, SR_CTAID.X ;  /* 0x00000000000479c3 */ /* 0x000eb00000002500 */
[----:B------:R-:W2:Y:S01]  /*0050*/  LDC R2, c[0x0][0x384] ;  /* 0x0000e100ff027b82 */ /* 0x000ea20000000800 */
[----:B0-----:R-:W-:-:S04]  /*0060*/  ISETP.GE.AND P0, PT, R0, R5, PT ;  /* 0x000000050000720c */ /* 0x001fc80003f06270 */
[----:B--2---:R-:W-:-:S04]  /*0070*/  ISETP.LE.OR P0, PT, R2, UR4, P0 ;  /* 0x0000000402007c0c */ /* 0x004fc80008703670 */
[----:B-1----:R-:W-:-:S13]  /*0080*/  ISETP.GE.OR P0, PT, R3, R4, P0 ;  /* 0x000000040300720c */ /* 0x002fda0000706670 */
[----:B------:R-:W-:Y:S05]  /*0090*/  @P0 EXIT ;  /* 0x000000000000094d */ /* 0x000fea0003800000 */
[----:B------:R-:W0:Y:S01]  /*00a0*/  LDCU UR6, c[0x0][0x390] ;  /* 0x00007200ff0677ac */ /* 0x000e220008000800 */
[----:B------:R-:W1:Y:S01]  /*00b0*/  LDC.64 R6, c[0x0][0x3a0] ;  /* 0x0000e800ff067b82 */ /* 0x000e620000000a00 */
[----:B------:R-:W-:Y:S01]  /*00c0*/  IMAD R4, R4, UR4, R3 ;  /* 0x0000000404047c24 */ /* 0x000fe2000f8e0203 */
[----:B------:R-:W-:Y:S01]  /*00d0*/  BSSY.RECONVERGENT B0, `(.L_x_0) ;  /* 0x0000018000007945 */ /* 0x000fe20003800200 */
[----:B------:R-:W2:Y:S01]  /*00e0*/  LDCU.64 UR10, c[0x0][0x358] ;  /* 0x00006b00ff0a77ac */ /* 0x000ea20008000a00 */
[----:B0-----:R-:W-:Y:S01]  /*00f0*/  ISETP.GE.AND P0, PT, R3, UR6, PT ;  /* 0x0000000603007c0c */ /* 0x001fe2000bf06270 */
[----:B-1----:R-:W-:-:S12]  /*0100*/  IMAD.WIDE R6, R4, 0x4, R6 ;  /* 0x0000000404067825 */ /* 0x002fd800078e0206 */
[----:B--2---:R-:W-:Y:S05]  /*0110*/  @P0 BRA `(.L_x_1) ;  /* 0x00000000004c0947 */ /* 0x004fea0003800000 */
[----:B------:R-:W0:Y:S01]  /*0120*/  S2R R11, SR_CgaCtaId ;  /* 0x00000000000b7919 */ /* 0x000e220000008800 */
[----:B------:R-:W1:Y:S01]  /*0130*/  LDC R18, c[0x0][0x360] ;  /* 0x0000d800ff127b82 */ /* 0x000e620000000800 */
[----:B------:R-:W-:Y:S02]  /*0140*/  MOV R2, 0x400 ;  /* 0x0000040000027802 */ /* 0x000fe40000000f00 */
[----:B------:R-:W-:Y:S02]  /*0150*/  MOV R13, R3 ;  /* 0x00000003000d7202 */ /* 0x000fe40000000f00 */
[----:B------:R-:W-:-:S03]  /*0160*/  IADD3 R10, PT, PT, R2, 0x190, RZ ;  /* 0x00000190020a7810 */ /* 0x000fc60007ffe0ff */
[----:B------:R-:W2:Y:S01]  /*0170*/  LDC.64 R8, c[0x0][0x3b0] ;  /* 0x0000ec00ff087b82 */ /* 0x000ea20000000a00 */
[----:B0-----:R-:W-:Y:S01]  /*0180*/  LEA R12, R11, R2, 0x18 ;  /* 0x000000020b0c7211 */ /* 0x001fe200078ec0ff */
[----:B------:R-:W-:Y:S01]  /*0190*/  IMAD R2, R5, UR4, R0 ;  /* 0x0000000405027c24 */ /* 0x000fe2000f8e0200 */
[----:B------:R-:W-:-:S07]  /*01a0*/  LEA R14, R11, R10, 0x18 ;  /* 0x0000000a0b0e7211 */ /* 0x000fce00078ec0ff */
.L_x_2:
[----:B------:R-:W-:-:S04]  /*01b0*/  IMAD R11, R2, UR6, R13 ;  /* 0x00000006020b7c24 */ /* 0x000fc8000f8e020d */
[----:B0-2---:R-:W-:-:S06]  /*01c0*/  IMAD.WIDE R10, R11, 0x4, R8 ;  /* 0x000000040b0a7825 */ /* 0x005fcc00078e0208 */
[----:B------:R-:W2:Y:S01]  /*01d0*/  LDG.E R10, desc[UR10][R10.64] ;  /* 0x0000000a0a0a7981 */ /* 0x000ea2000c1e1900 */
[C---:B------:R-:W-:Y:S01]  /*01e0*/  IMAD R15, R13.reuse, 0x4, R12 ;  /* 0x000000040d0f7824 */ /* 0x040fe200078e020c */
[----:B------:R-:W-:Y:S02]  /*01f0*/  LEA R16, R13, R14, 0x2 ;  /* 0x0000000e0d107211 */ /* 0x000fe400078e10ff */
[----:B-1----:R-:W-:-:S04]  /*0200*/  IADD3 R13, PT, PT, R18, R13, RZ ;  /* 0x0000000d120d7210 */ /* 0x002fc80007ffe0ff */
[----:B------:R-:W-:Y:S01]  /*0210*/  ISETP.GE.AND P0, PT, R13, UR6, PT ;  /* 0x000000060d007c0c */ /* 0x000fe2000bf06270 */
[----:B--2---:R0:W-:Y:S04]  /*0220*/  STS [R15], R10 ;  /* 0x0000000a0f007388 */ /* 0x0041e80000000800 */
[----:B------:R0:W-:Y:S08]  /*0230*/  STS [R16], RZ ;  /* 0x000000ff10007388 */ /* 0x0001f00000000800 */
[----:B------:R-:W-:Y:S05]  /*0240*/  @!P0 BRA `(.L_x_2) ;  /* 0xfffffffc00d88947 */ /* 0x000fea000383ffff */
.L_x_1:
[----:B------:R-:W-:Y:S05]  /*0250*/  BSYNC.RECONVERGENT B0 ;  /* 0x0000000000007941 */ /* 0x000fea0003800200 */
.L_x_0:
[----:B------:R-:W-:Y:S08]  /*0260*/  BAR.SYNC.DEFER_BLOCKING 0x0 ;  /* 0x0000000000007b1d */ /* 0x000ff00000010000 */
[----:B------:R-:W1:Y:S08]  /*0270*/  LDC R11, c[0x0][0x394] ;  /* 0x0000e500ff0b7b82 */ /* 0x000e700000000800 */
[----:B------:R-:W2:Y:S01]  /*0280*/  LDC.64 R8, c[0x0][0x3b8] ;  /* 0x0000ee00ff087b82 */ /* 0x000ea20000000a00 */
[----:B------:R-:W3:Y:S01]  /*0290*/  LDG.E R6, desc[UR10][R6.64] ;  /* 0x0000000a06067981 */ /* 0x000ee2000c1e1900 */
[----:B------:R-:W-:Y:S01]  /*02a0*/  UISETP.GE.AND UP0, UPT, UR6, 0x1, UPT ;  /* 0x000000010600788c */ /* 0x000fe2000bf06270 */
[----:B------:R-:W-:Y:S01]  /*02b0*/  IMAD R12, R5, UR4, R0 ;  /* 0x00000004050c7c24 */ /* 0x000fe2000f8e0200 */
[----:B---3--:R-:W3:Y:S02]  /*02c0*/  F2I.FLOOR.NTZ R2, R6 ;  /* 0x0000000600027305 */ /* 0x008ee40000207100 */
[----:B---3--:R-:W-:-:S04]  /*02d0*/  VIMNMX R2, PT, PT, RZ, R2, !PT ;  /* 0x00000002ff027248 */ /* 0x008fc80007fe0100 */
[----:B-1----:R-:W-:Y:S01]  /*02e0*/  VIADDMNMX R2, R11, 0xffffffff, R2, PT ;  /* 0xffffffff0b027846 */ /* 0x002fe20003800102 */
[----:B------:R-:W-:-:S04]  /*02f0*/  IMAD R11, R4, R5, R0 ;  /* 0x00000005040b7224 */ /* 0x000fc800078e0200 */
[----:B0-----:R-:W-:Y:S02]  /*0300*/  IMAD R10, R2, R5, R0 ;  /* 0x00000005020a7224 */ /* 0x001fe400078e0200 */
[----:B--2---:R-:W-:-:S04]  /*0310*/  IMAD.WIDE R4, R11, 0x4, R8 ;  /* 0x000000040b047825 */ /* 0x004fc800078e0208 */
[----:B------:R-:W-:Y:S01]  /*0320*/  IMAD R0, R12, UR6, RZ ;  /* 0x000000060c007c24 */ /* 0x000fe2000f8e02ff */
[----:B------:R-:W-:Y:S06]  /*0330*/  BRA.U !UP0, `(.L_x_3) ;  /* 0x00000011085c7547 */ /* 0x000fec000b800000 */
[----:B------:R0:W5:Y:S01]  /*0340*/  LDG.E R2, desc[UR10][R4.64] ;  /* 0x0000000a04027981 */ /* 0x000162000c1e1900 */
[----:B------:R-:W-:Y:S02]  /*0350*/  UISETP.GE.U32.AND UP0, UPT, UR6, 0x8, UPT ;  /* 0x000000080600788c */ /* 0x000fe4000bf06070 */
[----:B------:R-:W-:Y:S01]  /*0360*/  IMAD R8, R10, UR6, RZ ;  /* 0x000000060a087c24 */ /* 0x000fe2000f8e02ff */
[----:B------:R-:W-:-:S04]  /*0370*/  UMOV UR4, URZ ;  /* 0x000000ff00047c82 */ /* 0x000fc80008000000 */
[----:B------:R-:W-:Y:S02]  /*0380*/  SHF.R.S32.HI R9, RZ, 0x1f, R8 ;  /* 0x0000001fff097819 */ /* 0x000fe40000011408 */
[----:B0-----:R-:W-:Y:S05]  /*0390*/  BRA.U !UP0, `(.L_x_4) ;  /* 0x0000000508ec7547 */ /* 0x001fea000b800000 */
[----:B------:R-:W0:Y:S01]  /*03a0*/  S2UR UR7, SR_CgaCtaId ;  /* 0x00000000000779c3 */ /* 0x000e220000008800 */
[----:B------:R-:W1:Y:S01]  /*03b0*/  LDCU.64 UR12, c[0x0][0x3a8] ;  /* 0x00007500ff0c77ac */ /* 0x000e620008000a00 */
[C---:B------:R-:W-:Y:S01]  /*03c0*/  LEA R6, P0, R8.reuse, 0x10, 0x2 ;  /* 0x0000001008067811 */ /* 0x040fe200078010ff */
[----:B------:R-:W2:Y:S03]  /*03d0*/  LDCU.64 UR14, c[0x0][0x3c0] ;  /* 0x00007800ff0e77ac */ /* 0x000ea60008000a00 */
[----:B------:R-:W-:Y:S01]  /*03e0*/  LEA.HI.X R7, R8, RZ, R9, 0x2, P0 ;  /* 0x000000ff08077211 */ /* 0x000fe200000f1409 */
[----:B------:R-:W-:Y:S01]  /*03f0*/  UMOV UR5, 0x400 ;  /* 0x0000040000057882 */ /* 0x000fe20000000000 */
[----:B------:R-:W-:-:S04]  /*0400*/  ULOP3.LUT UR4, UR6, 0x7ffffff8, URZ, 0xc0, !UPT ;  /* 0x7ffffff806047892 */ /* 0x000fc8000f8ec0ff */
[----:B------:R-:W-:Y:S01]  /*0410*/  UIADD3 UR8, UPT, UPT, -UR4, URZ, URZ ;  /* 0x000000ff04087290 */ /* 0x000fe2000fffe1ff */
[C---:B-1----:R-:W-:Y:S02]  /*0420*/  IADD3 R4, P1, PT, R6.reuse, UR12, RZ ;  /* 0x0000000c06047c10 */ /* 0x042fe4000ff3e0ff */
[----:B--2---:R-:W-:Y:S01]  /*0430*/  IADD3 R6, P2, PT, R6, UR14, RZ ;  /* 0x0000000e06067c10 */ /* 0x004fe2000ff5e0ff */
[----:B0-----:R-:W-:Y:S01]  /*0440*/  ULEA UR6, UR7, UR5, 0x18 ;  /* 0x0000000507067291 */ /* 0x001fe2000f8ec0ff */
[C---:B------:R-:W-:Y:S01]  /*0450*/  IADD3.X R13, PT, PT, R7.reuse, UR13, RZ, P1, !PT ;  /* 0x0000000d070d7c10 */ /* 0x040fe20008ffe4ff */
[----:B------:R-:W-:Y:S01]  /*0460*/  UIADD3 UR5, UPT, UPT, UR5, 0x190, URZ ;  /* 0x0000019005057890 */ /* 0x000fe2000fffe0ff */
[----:B------:R-:W-:-:S03]  /*0470*/  IADD3.X R7, PT, PT, R7, UR15, RZ, P2, !PT ;  /* 0x0000000f07077c10 */ /* 0x000fc600097fe4ff */
[----:B------:R-:W-:Y:S02]  /*0480*/  ULEA UR7, UR7, UR5, 0x18 ;  /* 0x0000000507077291 */ /* 0x000fe4000f8ec0ff */
[----:B------:R-:W-:Y:S02]  /*0490*/  UIADD3 UR5, UPT, UPT, UR6, 0x10, URZ ;  /* 0x0000001006057890 */ /* 0x000fe4000fffe0ff */
[----:B------:R-:W-:-:S12]  /*04a0*/  UIADD3 UR6, UPT, UPT, UR7, 0x10, URZ ;  /* 0x0000001007067890 */ /* 0x000fd8000fffe0ff */
.L_x_21:
[----:B------:R-:W0:Y:S02]  /*04b0*/  LDS R5, [UR5+-0x10] ;  /* 0xfffff005ff057984 */ /* 0x000e240008000800 */
[----:B0----5:R-:W-:Y:S01]  /*04c0*/  FMUL R11, R2, R5 ;  /* 0x00000005020b7220 */ /* 0x021fe20000400000 */
[----:B------:R-:W-:-:S04]  /*04d0*/  IMAD.MOV.U32 R5, RZ, RZ, R13 ;  /* 0x000000ffff057224 */ /* 0x000fc800078e000d */
[----:B------:R0:W-:Y:S04]  /*04e0*/  REDG.E.ADD.F32.FTZ.RN.STRONG.GPU desc[UR10][R6.64+-0x10], R11 ;  /* 0xfffff00b060079a6 */ /* 0x0001e8000c12f30a */
[----:B------:R-:W2:Y:S01]  /*04f0*/  LDG.E R13, desc[UR10][R4.64+-0x10] ;  /* 0xfffff00a040d7981 */ /* 0x000ea2000c1e1900 */
[----:B------:R-:W-:Y:S01]  /*0500*/  BSSY.RECONVERGENT B0, `(.L_x_5) ;  /* 0x0000007000007945 */ /* 0x000fe20003800200 */
[----:B0-2---:R-:W-:-:S07]  /*0510*/  FMUL R13, R2, R13 ;  /* 0x0000000d020d7220 */ /* 0x005fce0000400000 */
.L_x_6:
[----:B------:R-:W0:Y:S01]  /*0520*/  LDS R10, [UR6+-0x10] ;  /* 0xfffff006ff0a7984 */ /* 0x000e220008000800 */
[----:B------:R-:W-:Y:S01]  /*0530*/  MOV R12, UR6 ;  /* 0x00000006000c7c02 */ /* 0x000fe20008000f00 */
[----:B0-----:R-:W-:-:S05]  /*0540*/  FADD R11, R13, R10 ;  /* 0x0000000a0d0b7221 */ /* 0x001fca0000000000 */
[----:B------:R-:W0:Y:S02]  /*0550*/  ATOMS.CAST.SPIN P0, [R12+-0x10], R10, R11 ;  /* 0xfffff00a0c00758d */ /* 0x000e24000180000b */
[----:B0-----:R-:W-:Y:S05]  /*0560*/  @!P0 BRA `(.L_x_6) ;  /* 0xfffffffc00ec8947 */ /* 0x001fea000383ffff */
[----:B------:R-:W-:Y:S05]  /*0570*/  BSYNC.RECONVERGENT B0 ;  /* 0x0000000000007941 */ /* 0x000fea0003800200 */
.L_x_5:
[----:B------:R-:W0:Y:S02]  /*0580*/  LDS R11, [UR5+-0xc] ;  /* 0xfffff405ff0b7984 */ /* 0x000e240008000800 */
[----:B0-----:R-:W-:-:S05]  /*0590*/  FMUL R11, R2, R11 ;  /* 0x0000000b020b7220 */ /* 0x001fca0000400000 */
[----:B------:R0:W-:Y:S04]  /*05a0*/  REDG.E.ADD.F32.FTZ.RN.STRONG.GPU desc[UR10][R6.64+-0xc], R11 ;  /* 0xfffff40b060079a6 */ /* 0x0001e8000c12f30a */
[----:B------:R-:W2:Y:S01]  /*05b0*/  LDG.E R13, desc[UR10][R4.64+-0xc] ;  /* 0xfffff40a040d7981 */ /* 0x000ea2000c1e1900 */
[----:B------:R-:W-:Y:S01]  /*05c0*/  BSSY.RECONVERGENT B0, `(.L_x_7) ;  /* 0x0000007000007945 */ /* 0x000fe20003800200 */
[----:B0-2---:R-:W-:-:S07]  /*05d0*/  FMUL R13, R2, R13 ;  /* 0x0000000d020d7220 */ /* 0x005fce0000400000 */
.L_x_8:
[----:B------:R-:W0:Y:S01]  /*05e0*/  LDS R10, [UR6+-0xc] ;  /* 0xfffff406ff0a7984 */ /* 0x000e220008000800 */
[----:B------:R-:W-:Y:S01]  /*05f0*/  MOV R12, UR6 ;  /* 0x00000006000c7c02 */ /* 0x000fe20008000f00 */
[----:B0-----:R-:W-:-:S05]  /*0600*/  FADD R11, R13, R10 ;  /* 0x0000000a0d0b7221 */ /* 0x001fca0000000000 */
[----:B------:R-:W0:Y:S02]  /*0610*/  ATOMS.CAST.SPIN P0, [R12+-0xc], R10, R11 ;  /* 0xfffff40a0c00758d */ /* 0x000e24000180000b */
[----:B0-----:R-:W-:Y:S05]  /*0620*/  @!P0 BRA `(.L_x_8) ;  /* 0xfffffffc00ec8947 */ /* 0x001fea000383ffff */
[----:B------:R-:W-:Y:S05]  /*0630*/  BSYNC.RECONVERGENT B0 ;  /* 0x0000000000007941 */ /* 0x000fea0003800200 */
.L_x_7:
[----:B------:R-:W0:Y:S02]  /*0640*/  LDS R11, [UR5+-0x8] ;  /* 0xfffff805ff0b7984 */ /* 0x000e240008000800 */
[----:B0-----:R-:W-:-:S05]  /*0650*/  FMUL R11, R2, R11 ;  /* 0x0000000b020b7220 */ /* 0x001fca0000400000 */
[----:B------:R0:W-:Y:S04]  /*0660*/  REDG.E.ADD.F32.FTZ.RN.STRONG.GPU desc[UR10][R6.64+-0x8], R11 ;  /* 0xfffff80b060079a6 */ /* 0x0001e8000c12f30a */
[----:B------:R-:W2:Y:S01]  /*0670*/  LDG.E R13, desc[UR10][R4.64+-0x8] ;  /* 0xfffff80a040d7981 */ /* 0x000ea2000c1e1900 */
[----:B------:R-:W-:Y:S01]  /*0680*/  BSSY.RECONVERGENT B0, `(.L_x_9) ;  /* 0x0000007000007945 */ /* 0x000fe20003800200 */
[----:B0-2---:R-:W-:-:S07]  /*0690*/  FMUL R13, R2, R13 ;  /* 0x0000000d020d7220 */ /* 0x005fce0000400000 */
.L_x_10:
[----:B------:R-:W0:Y:S01]  /*06a0*/  LDS R10, [UR6+-0x8] ;  /* 0xfffff806ff0a7984 */ /* 0x000e220008000800 */
[----:B------:R-:W-:Y:S02]  /*06b0*/  IMAD.U32 R12, RZ, RZ, UR6 ;  /* 0x00000006ff0c7e24 */ /* 0x000fe4000f8e00ff */
[----:B0-----:R-:W-:-:S05]  /*06c0*/  FADD R11, R13, R10 ;  /* 0x0000000a0d0b7221 */ /* 0x001fca0000000000 */
[----:B------:R-:W0:Y:S02]  /*06d0*/  ATOMS.CAST.SPIN P0, [R12+-0x8], R10, R11 ;  /* 0xfffff80a0c00758d */ /* 0x000e24000180000b */
[----:B0-----:R-:W-:Y:S05]  /*06e0*/  @!P0 BRA `(.L_x_10) ;  /* 0xfffffffc00ec8947 */ /* 0x001fea000383ffff */
[----:B------:R-:W-:Y:S05]  /*06f0*/  BSYNC.RECONVERGENT B0 ;  /* 0x0000000000007941 */ /* 0x000fea0003800200 */
.L_x_9:
[----:B------:R-:W0:Y:S02]  /*0700*/  LDS R11, [UR5+-0x4] ;  /* 0xfffffc05ff0b7984 */ /* 0x000e240008000800 */
[----:B0-----:R-:W-:-:S05]  /*0710*/  FMUL R11, R2, R11 ;  /* 0x0000000b020b7220 */ /* 0x001fca0000400000 */
[----:B------:R0:W-:Y:S04]  /*0720*/  REDG.E.ADD.F32.FTZ.RN.STRONG.GPU desc[UR10][R6.64+-0x4], R11 ;  /* 0xfffffc0b060079a6 */ /* 0x0001e8000c12f30a */
[----:B------:R-:W2:Y:S01]  /*0730*/  LDG.E R13, desc[UR10][R4.64+-0x4] ;  /* 0xfffffc0a040d7981 */ /* 0x000ea2000c1e1900 */
[----:B------:R-:W-:Y:S01]  /*0740*/  BSSY.RECONVERGENT B0, `(.L_x_11) ;  /* 0x0000007000007945 */ /* 0x000fe20003800200 */
[----:B0-2---:R-:W-:-:S07]  /*0750*/  FMUL R13, R2, R13 ;  /* 0x0000000d020d7220 */ /* 0x005fce0000400000 */
.L_x_12:
[----:B------:R-:W0:Y:S01]  /*0760*/  LDS R10, [UR6+-0x4] ;  /* 0xfffffc06ff0a7984 */ /* 0x000e220008000800 */
[----:B------:R-:W-:Y:S01]  /*0770*/  MOV R12, UR6 ;  /* 0x00000006000c7c02 */ /* 0x000fe20008000f00 */
[----:B0-----:R-:W-:-:S05]  /*0780*/  FADD R11, R13, R10 ;  /* 0x0000000a0d0b7221 */ /* 0x001fca0000000000 */
[----:B------:R-:W0:Y:S02]  /*0790*/  ATOMS.CAST.SPIN P0, [R12+-0x4], R10, R11 ;  /* 0xfffffc0a0c00758d */ /* 0x000e24000180000b */
[----:B0-----:R-:W-:Y:S05]  /*07a0*/  @!P0 BRA `(.L_x_12) ;  /* 0xfffffffc00ec8947 */ /* 0x001fea000383ffff */
[----:B------:R-:W-:Y:S05]  /*07b0*/  BSYNC.RECONVERGENT B0 ;  /* 0x0000000000007941 */ /* 0x000fea0003800200 */
.L_x_11:
[----:B------:R-:W0:Y:S02]  /*07c0*/  LDS R11, [UR5] ;  /* 0x00000005ff0b7984 */ /* 0x000e240008000800 */
[----:B0-----:R-:W-:-:S05]  /*07d0*/  FMUL R11, R2, R11 ;  /* 0x0000000b020b7220 */ /* 0x001fca0000400000 */
[----:B------:R0:W-:Y:S04]  /*07e0*/  REDG.E.ADD.F32.FTZ.RN.STRONG.GPU desc[UR10][R6.64], R11 ;  /* 0x0000000b060079a6 */ /* 0x0001e8000c12f30a */
[----:B------:R-:W2:Y:S01]  /*07f0*/  LDG.E R13, desc[UR10][R4.64] ;  /* 0x0000000a040d7981 */ /* 0x000ea2000c1e1900 */
[----:B------:R-:W-:Y:S01]  /*0800*/  BSSY.RECONVERGENT B0, `(.L_x_13) ;  /* 0x0000007000007945 */ /* 0x000fe20003800200 */
[----:B0-2---:R-:W-:-:S07]  /*0810*/  FMUL R13, R2, R13 ;  /* 0x0000000d020d7220 */ /* 0x005fce0000400000 */
.L_x_14:
[----:B------:R-:W0:Y:S01]  /*0820*/  LDS R10, [UR6] ;  /* 0x00000006ff0a7984 */ /* 0x000e220008000800 */
[----:B------:R-:W-:Y:S01]  /*0830*/  MOV R12, UR6 ;  /* 0x00000006000c7c02 */ /* 0x000fe20008000f00 */
[----:B0-----:R-:W-:-:S05]  /*0840*/  FADD R11, R13, R10 ;  /* 0x0000000a0d0b7221 */ /* 0x001fca0000000000 */
[----:B------:R-:W0:Y:S02]  /*0850*/  ATOMS.CAST.SPIN P0, [R12], R10, R11 ;  /* 0x0000000a0c00758d */ /* 0x000e24000180000b */
[----:B0-----:R-:W-:Y:S05]  /*0860*/  @!P0 BRA `(.L_x_14) ;  /* 0xfffffffc00ec8947 */ /* 0x001fea000383ffff */
[----:B------:R-:W-:Y:S05]  /*0870*/  BSYNC.RECONVERGENT B0 ;  /* 0x0000000000007941 */ /* 0x000fea0003800200 */
.L_x_13:
[----:B------:R-:W0:Y:S02]  /*0880*/  LDS R11, [UR5+0x4] ;  /* 0x00000405ff0b7984 */ /* 0x000e240008000800 */
[----:B0-----:R-:W-:-:S05]  /*0890*/  FMUL R11, R2, R11 ;  /* 0x0000000b020b7220 */ /* 0x001fca0000400000 */
[----:B------:R0:W-:Y:S04]  /*08a0*/  REDG.E.ADD.F32.FTZ.RN.STRONG.GPU desc[UR10][R6.64+0x4], R11 ;  /* 0x0000040b060079a6 */ /* 0x0001e8000c12f30a */
[----:B------:R-:W2:Y:S01]  /*08b0*/  LDG.E R13, desc[UR10][R4.64+0x4] ;  /* 0x0000040a040d7981 */ /* 0x000ea2000c1e1900 */
[----:B------:R-:W-:Y:S01]  /*08c0*/  BSSY.RECONVERGENT B0, `(.L_x_15) ;  /* 0x0000007000007945 */ /* 0x000fe20003800200 */
[----:B0-2---:R-:W-:-:S07]  /*08d0*/  FMUL R13, R2, R13 ;  /* 0x0000000d020d7220 */ /* 0x005fce0000400000 */
.L_x_16:
[----:B------:R-:W0:Y:S01]  /*08e0*/  LDS R10, [UR6+0x4] ;  /* 0x00000406ff0a7984 */ /* 0x000e220008000800 */
[----:B------:R-:W-:Y:S02]  /*08f0*/  IMAD.U32 R12, RZ, RZ, UR6 ;  /* 0x00000006ff0c7e24 */ /* 0x000fe4000f8e00ff */
[----:B0-----:R-:W-:-:S05]  /*0900*/  FADD R11, R13, R10 ;  /* 0x0000000a0d0b7221 */ /* 0x001fca0000000000 */
[----:B------:R-:W0:Y:S02]  /*0910*/  ATOMS.CAST.SPIN P0, [R12+0x4], R10, R11 ;  /* 0x0000040a0c00758d */ /* 0x000e24000180000b */
[----:B0-----:R-:W-:Y:S05]  /*0920*/  @!P0 BRA `(.L_x_16) ;  /* 0xfffffffc00ec8947 */ /* 0x001fea000383ffff */
[----:B------:R-:W-:Y:S05]  /*0930*/  BSYNC.RECONVERGENT B0 ;  /* 0x0000000000007941 */ /* 0x000fea0003800200 */
.L_x_15:
[----:B------:R-:W0:Y:S02]  /*0940*/  LDS R11, [UR5+0x8] ;  /* 0x00000805ff0b7984 */ /* 0x000e240008000800 */
[----:B0-----:R-:W-:-:S05]  /*0950*/  FMUL R11, R2, R11 ;  /* 0x0000000b020b7220 */ /* 0x001fca0000400000 */
[----:B------:R0:W-:Y:S04]  /*0960*/  REDG.E.ADD.F32.FTZ.RN.STRONG.GPU desc[UR10][R6.64+0x8], R11 ;  /* 0x0000080b060079a6 */ /* 0x0001e8000c12f30a */
[----:B------:R-:W2:Y:S01]  /*0970*/  LDG.E R13, desc[UR10][R4.64+0x8] ;  /* 0x0000080a040d7981 */ /* 0x000ea2000c1e1900 */
[----:B------:R-:W-:Y:S01]  /*0980*/  BSSY.RECONVERGENT B0, `(.L_x_17) ;  /* 0x0000007000007945 */ /* 0x000fe20003800200 */
[----:B0-2---:R-:W-:-:S07]  /*0990*/  FMUL R13, R2, R13 ;  /* 0x0000000d020d7220 */ /* 0x005fce0000400000 */
.L_x_18:
[----:B------:R-:W0:Y:S01]  /*09a0*/  LDS R10, [UR6+0x8] ;  /* 0x00000806ff0a7984 */ /* 0x000e220008000800 */
[----:B------:R-:W-:Y:S01]  /*09b0*/  MOV R12, UR6 ;  /* 0x00000006000c7c02 */ /* 0x000fe20008000f00 */
[----:B0-----:R-:W-:-:S05]  /*09c0*/  FADD R11, R13, R10 ;  /* 0x0000000a0d0b7221 */ /* 0x001fca0000000000 */
[----:B------:R-:W0:Y:S02]  /*09d0*/  ATOMS.CAST.SPIN P0, [R12+0x8], R10, R11 ;  /* 0x0000080a0c00758d */ /* 0x000e24000180000b */
[----:B0-----:R-:W-:Y:S05]  /*09e0*/  @!P0 BRA `(.L_x_18) ;  /* 0xfffffffc00ec8947 */ /* 0x001fea000383ffff */
[----:B------:R-:W-:Y:S05]  /*09f0*/  BSYNC.RECONVERGENT B0 ;  /* 0x0000000000007941 */ /* 0x000fea0003800200 */
.L_x_17:
[----:B------:R-:W0:Y:S02]  /*0a00*/  LDS R11, [UR5+0xc] ;  /* 0x00000c05ff0b7984 */ /* 0x000e240008000800 */
[----:B0-----:R-:W-:-:S05]  /*0a10*/  FMUL R11, R2, R11 ;  /* 0x0000000b020b7220 */ /* 0x001fca0000400000 */
[----:B------:R0:W-:Y:S04]  /*0a20*/  REDG.E.ADD.F32.FTZ.RN.STRONG.GPU desc[UR10][R6.64+0xc], R11 ;  /* 0x00000c0b060079a6 */ /* 0x0001e8000c12f30a */
[----:B------:R-:W2:Y:S01]  /*0a30*/  LDG.E R13, desc[UR10][R4.64+0xc] ;  /* 0x00000c0a040d7981 */ /* 0x000ea2000c1e1900 */
[----:B------:R-:W-:Y:S01]  /*0a40*/  BSSY.RECONVERGENT B0, `(.L_x_19) ;  /* 0x0000007000007945 */ /* 0x000fe20003800200 */
[----:B0-2---:R-:W-:-:S07]  /*0a50*/  FMUL R13, R2, R13 ;  /* 0x0000000d020d7220 */ /* 0x005fce0000400000 */
.L_x_20:
[----:B------:R-:W0:Y:S01]  /*0a60*/  LDS R10, [UR6+0xc] ;  /* 0x00000c06ff0a7984 */ /* 0x000e220008000800 */
[----:B------:R-:W-:Y:S01]  /*0a70*/  MOV R12, UR6 ;  /* 0x00000006000c7c02 */ /* 0x000fe20008000f00 */
[----:B0-----:R-:W-:-:S05]  /*0a80*/  FADD R11, R13, R10 ;  /* 0x0000000a0d0b7221 */ /* 0x001fca0000000000 */
[----:B------:R-:W0:Y:S02]  /*0a90*/  ATOMS.CAST.SPIN P0, [R12+0xc], R10, R11 ;  /* 0x00000c0a0c00758d */ /* 0x000e24000180000b */
[----:B0-----:R-:W-:Y:S05]  /*0aa0*/  @!P0 BRA `(.L_x_20) ;  /* 0xfffffffc00ec8947 */ /* 0x001fea000383ffff */
[----:B------:R-:W-:Y:S05]  /*0ab0*/  BSYNC.RECONVERGENT B0 ;  /* 0x0000000000007941 */ /* 0x000fea0003800200 */
.L_x_19:
[----:B------:R-:W-:Y:S01]  /*0ac0*/  UIADD3 UR8, UPT, UPT, UR8, 0x8, URZ ;  /* 0x0000000808087890 */ /* 0x000fe2000fffe0ff */
[----:B------:R-:W-:Y:S01]  /*0ad0*/  IADD3 R4, P0, PT, R4, 0x20, RZ ;  /* 0x0000002004047810 */ /* 0x000fe20007f1e0ff */
[----:B------:R-:W-:Y:S01]  /*0ae0*/  UIADD3 UR5, UPT, UPT, UR5, 0x20, URZ ;  /* 0x0000002005057890 */ /* 0x000fe2000fffe0ff */
[----:B------:R-:W-:Y:S01]  /*0af0*/  IADD3 R6, P1, PT, R6, 0x20, RZ ;  /* 0x0000002006067810 */ /* 0x000fe20007f3e0ff */
[----:B------:R-:W-:Y:S02]  /*0b00*/  UISETP.NE.AND UP0, UPT, UR8, URZ, UPT ;  /* 0x000000ff0800728c */ /* 0x000fe4000bf05270 */
[----:B------:R-:W-:Y:S01]  /*0b10*/  IMAD.X R13, RZ, RZ, R5, P0 ;  /* 0x000000ffff0d7224 */ /* 0x000fe200000e0605 */
[----:B------:R-:W-:Y:S01]  /*0b20*/  IADD3.X R7, PT, PT, RZ, R7, RZ, P1, !PT ;  /* 0x00000007ff077210 */ /* 0x000fe20000ffe4ff */
[----:B------:R-:W-:-:S05]  /*0b30*/  UIADD3 UR6, UPT, UPT, UR6, 0x20, URZ ;  /* 0x0000002006067890 */ /* 0x000fca000fffe0ff */
[----:B------:R-:W-:Y:S07]  /*0b40*/  BRA.U UP0, `(.L_x_21) ;  /* 0xfffffff900587547 */ /* 0x000fee000b83ffff */
.L_x_4:
[----:B------:R-:W0:Y:S02]  /*0b50*/  LDCU UR6, c[0x0][0x390] ;  /* 0x00007200ff0677ac */ /* 0x000e240008000800 */
[----:B0-----:R-:W-:-:S09]  /*0b60*/  ULOP3.LUT UP0, UR5, UR6, 0x7, URZ, 0xc0, !UPT ;  /* 0x0000000706057892 */ /* 0x001fd2000f80c0ff */
[----:B------:R-:W-:Y:S05]  /*0b70*/  BRA.U !UP0, `(.L_x_3) ;  /* 0x00000009084c7547 */ /* 0x000fea000b800000 */
[----:B------:R-:W-:Y:S02]  /*0b80*/  UISETP.GE.U32.AND UP0, UPT, UR5, 0x4, UPT ;  /* 0x000000040500788c */ /* 0x000fe4000bf06070 */
[----:B------:R-:W-:-:S07]  /*0b90*/  ULOP3.LUT UR9, UR6, 0x3, URZ, 0xc0, !UPT ;  /* 0x0000000306097892 */ /* 0x000fce000f8ec0ff */
[----:B------:R-:W-:Y:S05]  /*0ba0*/  BRA.U !UP0, `(.L_x_22) ;  /* 0x0000000508087547 */ /* 0x000fea000b800000 */
[----:B------:R-:W0:Y:S01]  /*0bb0*/  S2UR UR8, SR_CgaCtaId ;  /* 0x00000000000879c3 */ /* 0x000e220000008800 */
[----:B------:R-:W-:Y:S01]  /*0bc0*/  UMOV UR7, 0x400 ;  /* 0x0000040000077882 */ /* 0x000fe20000000000 */
[----:B------:R-:W1:Y:S01]  /*0bd0*/  LDCU.64 UR12, c[0x0][0x3c0] ;  /* 0x00007800ff0c77ac */ /* 0x000e620008000a00 */
[----:B------:R-:W-:Y:S01]  /*0be0*/  IADD3 R7, P0, PT, R8, UR4, RZ ;  /* 0x0000000408077c10 */ /* 0x000fe2000ff1e0ff */
[----:B------:R-:W2:Y:S03]  /*0bf0*/  LDCU.64 UR14, c[0x0][0x3a8] ;  /* 0x00007500ff0e77ac */ /* 0x000ea60008000a00 */
[----:B------:R-:W-:Y:S01]  /*0c00*/  IADD3.X R4, PT, PT, RZ, R9, RZ, P0, !PT ;  /* 0x00000009ff047210 */ /* 0x000fe200007fe4ff */
[----:B------:R-:W-:-:S03]  /*0c10*/  IMAD.SHL.U32 R6, R7, 0x4, RZ ;  /* 0x0000000407067824 */ /* 0x000fc600078e00ff */
[----:B------:R-:W-:Y:S02]  /*0c20*/  SHF.L.U64.HI R7, R7, 0x2, R4 ;  /* 0x0000000207077819 */ /* 0x000fe40000010204 */
[C---:B-1----:R-:W-:Y:S01]  /*0c30*/  IADD3 R4, P0, PT, R6.reuse, UR12, RZ ;  /* 0x0000000c06047c10 */ /* 0x042fe2000ff1e0ff */
[----:B0-----:R-:W-:Y:S01]  /*0c40*/  ULEA UR5, UR8, UR7, 0x18 ;  /* 0x0000000708057291 */ /* 0x001fe2000f8ec0ff */
[----:B--2---:R-:W-:Y:S02]  /*0c50*/  IADD3 R6, P1, PT, R6, UR14, RZ ;  /* 0x0000000e06067c10 */ /* 0x004fe4000ff3e0ff */
[C---:B------:R-:W-:Y:S01]  /*0c60*/  IADD3.X R5, PT, PT, R7.reuse, UR13, RZ, P0, !PT ;  /* 0x0000000d07057c10 */ /* 0x040fe200087fe4ff */
[----:B------:R-:W-:Y:S01]  /*0c70*/  ULEA UR5, UR4, UR5, 0x2 ;  /* 0x0000000504057291 */ /* 0x000fe2000f8e10ff */
[----:B------:R-:W-:-:S08]  /*0c80*/  IADD3.X R7, PT, PT, R7, UR15, RZ, P1, !PT ;  /* 0x0000000f07077c10 */ /* 0x000fd00008ffe4ff */
[----:B------:R-:W0:Y:S02]  /*0c90*/  LDS R11, [UR5] ;  /* 0x00000005ff0b7984 */ /* 0x000e240008000800 */
[----:B0----5:R-:W-:-:S05]  /*0ca0*/  FMUL R11, R2, R11 ;  /* 0x0000000b020b7220 */ /* 0x021fca0000400000 */
[----:B------:R0:W-:Y:S04]  /*0cb0*/  REDG.E.ADD.F32.FTZ.RN.STRONG.GPU desc[UR10][R4.64], R11 ;  /* 0x0000000b040079a6 */ /* 0x0001e8000c12f30a */
[----:B------:R-:W2:Y:S01]  /*0cc0*/  LDG.E R13, desc[UR10][R6.64] ;  /* 0x0000000a060d7981 */ /* 0x000ea2000c1e1900 */
[----:B------:R-:W-:Y:S01]  /*0cd0*/  UIADD3 UR7, UPT, UPT, UR7, 0x190, URZ ;  /* 0x0000019007077890 */ /* 0x000fe2000fffe0ff */
[----:B------:R-:W-:Y:S03]  /*0ce0*/  BSSY.RECONVERGENT B0, `(.L_x_23) ;  /* 0x0000009000007945 */ /* 0x000fe60003800200 */
[----:B------:R-:W-:-:S04]  /*0cf0*/  ULEA UR7, UR8, UR7, 0x18 ;  /* 0x0000000708077291 */ /* 0x000fc8000f8ec0ff */
[----:B------:R-:W-:Y:S01]  /*0d00*/  ULEA UR7, UR4, UR7, 0x2 ;  /* 0x0000000704077291 */ /* 0x000fe2000f8e10ff */
[----:B0-2---:R-:W-:-:S11]  /*0d10*/  FMUL R13, R2, R13 ;  /* 0x0000000d020d7220 */ /* 0x005fd60000400000 */
.L_x_24:
[----:B------:R-:W0:Y:S01]  /*0d20*/  LDS R10, [UR7] ;  /* 0x00000007ff0a7984 */ /* 0x000e220008000800 */
[----:B------:R-:W-:Y:S01]  /*0d30*/  MOV R12, UR7 ;  /* 0x00000007000c7c02 */ /* 0x000fe20008000f00 */
[----:B0-----:R-:W-:-:S05]  /*0d40*/  FADD R11, R13, R10 ;  /* 0x0000000a0d0b7221 */ /* 0x001fca0000000000 */
[----:B------:R-:W0:Y:S02]  /*0d50*/  ATOMS.CAST.SPIN P0, [R12], R10, R11 ;  /* 0x0000000a0c00758d */ /* 0x000e24000180000b */
[----:B0-----:R-:W-:Y:S05]  /*0d60*/  @!P0 BRA `(.L_x_24) ;  /* 0xfffffffc00ec8947 */ /* 0x001fea000383ffff */
[----:B------:R-:W-:Y:S05]  /*0d70*/  BSYNC.RECONVERGENT B0 ;  /* 0x0000000000007941 */ /* 0x000fea0003800200 */
.L_x_23:
[----:B------:R-:W0:Y:S02]  /*0d80*/  LDS R11, [UR5+0x4] ;  /* 0x00000405ff0b7984 */ /* 0x000e240008000800 */
[----:B0-----:R-:W-:-:S05]  /*0d90*/  FMUL R11, R2, R11 ;  /* 0x0000000b020b7220 */ /* 0x001fca0000400000 */
[----:B------:R0:W-:Y:S04]  /*0da0*/  REDG.E.ADD.F32.FTZ.RN.STRONG.GPU desc[UR10][R4.64+0x4], R11 ;  /* 0x0000040b040079a6 */ /* 0x0001e8000c12f30a */
[----:B------:R-:W2:Y:S01]  /*0db0*/  LDG.E R13, desc[UR10][R6.64+0x4] ;  /* 0x0000040a060d7981 */ /* 0x000ea2000c1e1900 */
[----:B------:R-:W-:Y:S01]  /*0dc0*/  BSSY.RECONVERGENT B0, `(.L_x_25) ;  /* 0x0000007000007945 */ /* 0x000fe20003800200 */
[----:B0-2---:R-:W-:-:S07]  /*0dd0*/  FMUL R13, R2, R13 ;  /* 0x0000000d020d7220 */ /* 0x005fce0000400000 */
.L_x_26:
[----:B------:R-:W0:Y:S01]  /*0de0*/  LDS R10, [UR7+0x4] ;  /* 0x00000407ff0a7984 */ /* 0x000e220008000800 */
[----:B------:R-:W-:Y:S01]  /*0df0*/  MOV R12, UR7 ;  /* 0x00000007000c7c02 */ /* 0x000fe20008000f00 */
[----:B0-----:R-:W-:-:S05]  /*0e00*/  FADD R11, R13, R10 ;  /* 0x0000000a0d0b7221 */ /* 0x001fca0000000000 */
[----:B------:R-:W0:Y:S02]  /*0e10*/  ATOMS.CAST.SPIN P0, [R12+0x4], R10, R11 ;  /* 0x0000040a0c00758d */ /* 0x000e24000180000b */
[----:B0-----:R-:W-:Y:S05]  /*0e20*/  @!P0 BRA `(.L_x_26) ;  /* 0xfffffffc00ec8947 */ /* 0x001fea000383ffff */
[----:B------:R-:W-:Y:S05]  /*0e30*/  BSYNC.RECONVERGENT B0 ;  /* 0x0000000000007941 */ /* 0x000fea0003800200 */
.L_x_25:
[----:B------:R-:W0:Y:S02]  /*0e40*/  LDS R11, [UR5+0x8] ;  /* 0x00000805ff0b7984 */ /* 0x000e240008000800 */
[----:B0-----:R-:W-:-:S05]  /*0e50*/  FMUL R11, R2, R11 ;  /* 0x0000000b020b7220 */ /* 0x001fca0000400000 */
[----:B------:R0:W-:Y:S04]  /*0e60*/  REDG.E.ADD.F32.FTZ.RN.STRONG.GPU desc[UR10][R4.64+0x8], R11 ;  /* 0x0000080b040079a6 */ /* 0x0001e8000c12f30a */
[----:B------:R-:W2:Y:S01]  /*0e70*/  LDG.E R13, desc[UR10][R6.64+0x8] ;  /* 0x0000080a060d7981 */ /* 0x000ea2000c1e1900 */
[----:B------:R-:W-:Y:S01]  /*0e80*/  BSSY.RECONVERGENT B0, `(.L_x_27) ;  /* 0x0000007000007945 */ /* 0x000fe20003800200 */
[----:B0-2---:R-:W-:-:S07]  /*0e90*/  FMUL R13, R2, R13 ;  /* 0x0000000d020d7220 */ /* 0x005fce0000400000 */
.L_x_28:
[----:B------:R-:W0:Y:S01]  /*0ea0*/  LDS R10, [UR7+0x8] ;  /* 0x00000807ff0a7984 */ /* 0x000e220008000800 */
[----:B------:R-:W-:Y:S02]  /*0eb0*/  IMAD.U32 R12, RZ, RZ, UR7 ;  /* 0x00000007ff0c7e24 */ /* 0x000fe4000f8e00ff */
[----:B0-----:R-:W-:-:S05]  /*0ec0*/  FADD R11, R13, R10 ;  /* 0x0000000a0d0b7221 */ /* 0x001fca0000000000 */
[----:B------:R-:W0:Y:S02]  /*0ed0*/  ATOMS.CAST.SPIN P0, [R12+0x8], R10, R11 ;  /* 0x0000080a0c00758d */ /* 0x000e24000180000b */
[----:B0-----:R-:W-:Y:S05]  /*0ee0*/  @!P0 BRA `(.L_x_28) ;  /* 0xfffffffc00ec8947 */ /* 0x001fea000383ffff */
[----:B------:R-:W-:Y:S05]  /*0ef0*/  BSYNC.RECONVERGENT B0 ;  /* 0x0000000000007941 */ /* 0x000fea0003800200 */
.L_x_27:
[----:B------:R-:W0:Y:S02]  /*0f00*/  LDS R11, [UR5+0xc] ;  /* 0x00000c05ff0b7984 */ /* 0x000e240008000800 */
[----:B0-----:R-:W-:-:S05]  /*0f10*/  FMUL R11, R2, R11 ;  /* 0x0000000b020b7220 */ /* 0x001fca0000400000 */
[----:B------:R0:W-:Y:S04]  /*0f20*/  REDG.E.ADD.F32.FTZ.RN.STRONG.GPU desc[UR10][R4.64+0xc], R11 ;  /* 0x00000c0b040079a6 */ /* 0x0001e8000c12f30a */
[----:B------:R-:W2:Y:S01]  /*0f30*/  LDG.E R7, desc[UR10][R6.64+0xc] ;  /* 0x00000c0a06077981 */ /* 0x000ea2000c1e1900 */
[----:B------:R-:W-:Y:S01]  /*0f40*/  BSSY.RECONVERGENT B0, `(.L_x_29) ;  /* 0x0000007000007945 */ /* 0x000fe20003800200 */
[----:B0-2---:R-:W-:-:S07]  /*0f50*/  FMUL R13, R2, R7 ;  /* 0x00000007020d7220 */ /* 0x005fce0000400000 */
.L_x_30:
[----:B------:R-:W0:Y:S01]  /*0f60*/  LDS R4, [UR7+0xc] ;  /* 0x00000c07ff047984 */ /* 0x000e220008000800 */
[----:B------:R-:W-:Y:S01]  /*0f70*/  MOV R6, UR7 ;  /* 0x0000000700067c02 */ /* 0x000fe20008000f00 */
[----:B0-----:R-:W-:-:S05]  /*0f80*/  FADD R5, R13, R4 ;  /* 0x000000040d057221 */ /* 0x001fca0000000000 */
[----:B------:R-:W0:Y:S02]  /*0f90*/  ATOMS.CAST.SPIN P0, [R6+0xc], R4, R5 ;  /* 0x00000c040600758d */ /* 0x000e240001800005 */
[----:B0-----:R-:W-:Y:S05]  /*0fa0*/  @!P0 BRA `(.L_x_30) ;  /* 0xfffffffc00ec8947 */ /* 0x001fea000383ffff */
[----:B------:R-:W-:Y:S05]  /*0fb0*/  BSYNC.RECONVERGENT B0 ;  /* 0x0000000000007941 */ /* 0x000fea0003800200 */
.L_x_29:
[----:B------:R-:W-:-:S12]  /*0fc0*/  UIADD3 UR4, UPT, UPT, UR4, 0x4, URZ ;  /* 0x0000000404047890 */ /* 0x000fd8000fffe0ff */
.L_x_22:
[----:B------:R-:W-:-:S09]  /*0fd0*/  UISETP.NE.AND UP0, UPT, UR9, URZ, UPT ;  /* 0x000000ff0900728c */ /* 0x000fd2000bf05270 */
[----:B------:R-:W-:Y:S05]  /*0fe0*/  BRA.U !UP0, `(.L_x_3) ;  /* 0x0000000508307547 */ /* 0x000fea000b800000 */
[----:B------:R-:W-:-:S09]  /*0ff0*/  UISETP.NE.AND UP0, UPT, UR9, 0x1, UPT ;  /* 0x000000010900788c */ /* 0x000fd2000bf05270 */
        /* <DEDUP_REMOVED lines=24> */
.L_x_33:
[----:B------:R-:W0:Y:S01]  /*1180*/  LDS R10, [UR5] ;  /* 0x00000005ff0a7984 */ /* 0x000e220008000800 */
[----:B------:R-:W-:Y:S01]  /*1190*/  MOV R12, UR5 ;  /* 0x00000005000c7c02 */ /* 0x000fe20008000f00 */
[----:B0-----:R-:W-:-:S05]  /*11a0*/  FADD R11, R13, R10 ;  /* 0x0000000a0d0b7221 */ /* 0x001fca0000000000 */
[----:B------:R-:W0:Y:S02]  /*11b0*/  ATOMS.CAST.SPIN P0, [R12], R10, R11 ;  /* 0x0000000a0c00758d */ /* 0x000e24000180000b */
[----:B0-----:R-:W-:Y:S05]  /*11c0*/  @!P0 BRA `(.L_x_33) ;  /* 0xfffffffc00ec8947 */ /* 0x001fea000383ffff */
[----:B------:R-:W-:Y:S05]  /*11d0*/  BSYNC.RECONVERGENT B0 ;  /* 0x0000000000007941 */ /* 0x000fea0003800200 */
.L_x_32:
[----:B------:R-:W0:Y:S02]  /*11e0*/  LDS R11, [UR8+0x4] ;  /* 0x00000408ff0b7984 */ /* 0x000e240008000800 */
[----:B0-----:R-:W-:-:S05]  /*11f0*/  FMUL R11, R2, R11 ;  /* 0x0000000b020b7220 */ /* 0x001fca0000400000 */
[----:B------:R0:W-:Y:S04]  /*1200*/  REDG.E.ADD.F32.FTZ.RN.STRONG.GPU desc[UR10][R4.64+0x4], R11 ;  /* 0x0000040b040079a6 */ /* 0x0001e8000c12f30a */
[----:B------:R-:W2:Y:S01]  /*1210*/  LDG.E R7, desc[UR10][R6.64+0x4] ;  /* 0x0000040a06077981 */ /* 0x000ea2000c1e1900 */
[----:B------:R-:W-:Y:S01]  /*1220*/  BSSY.RECONVERGENT B0, `(.L_x_34) ;  /* 0x0000007000007945 */ /* 0x000fe20003800200 */
[----:B0-2---:R-:W-:-:S07]  /*1230*/  FMUL R13, R2, R7 ;  /* 0x00000007020d7220 */ /* 0x005fce0000400000 */
.L_x_35:
[----:B------:R-:W0:Y:S01]  /*1240*/  LDS R4, [UR5+0x4] ;  /* 0x00000405ff047984 */ /* 0x000e220008000800 */
[----:B------:R-:W-:Y:S01]  /*1250*/  MOV R6, UR5 ;  /* 0x0000000500067c02 */ /* 0x000fe20008000f00 */
[----:B0-----:R-:W-:-:S05]  /*1260*/  FADD R5, R13, R4 ;  /* 0x000000040d057221 */ /* 0x001fca0000000000 */
[----:B------:R-:W0:Y:S02]  /*1270*/  ATOMS.CAST.SPIN P0, [R6+0x4], R4, R5 ;  /* 0x000004040600758d */ /* 0x000e240001800005 */
[----:B0-----:R-:W-:Y:S05]  /*1280*/  @!P0 BRA `(.L_x_35) ;  /* 0xfffffffc00ec8947 */ /* 0x001fea000383ffff */
[----:B------:R-:W-:Y:S05]  /*1290*/  BSYNC.RECONVERGENT B0 ;  /* 0x0000000000007941 */ /* 0x000fea0003800200 */
.L_x_34:
[----:B------:R-:W-:-:S12]  /*12a0*/  UIADD3 UR4, UPT, UPT, UR4, 0x2, URZ ;  /* 0x0000000204047890 */ /* 0x000fd8000fffe0ff */
.L_x_31:
[----:B------:R-:W-:-:S04]  /*12b0*/  ULOP3.LUT UR5, UR6, 0x1, URZ, 0xc0, !UPT ;  /* 0x0000000106057892 */ /* 0x000fc8000f8ec0ff */
[----:B------:R-:W-:-:S09]  /*12c0*/  UISETP.NE.U32.AND UP0, UPT, UR5, 0x1, UPT ;  /* 0x000000010500788c */ /* 0x000fd2000bf05070 */
[----:B------:R-:W-:Y:S05]  /*12d0*/  BRA.U UP0, `(.L_x_3) ;  /* 0x0000000100747547 */ /* 0x000fea000b800000 */
[----:B------:R-:W0:Y:S01]  /*12e0*/  S2UR UR8, SR_CgaCtaId ;  /* 0x00000000000879c3 */ /* 0x000e220000008800 */
[----:B------:R-:W-:Y:S01]  /*12f0*/  UMOV UR7, 0x400 ;  /* 0x0000040000077882 */ /* 0x000fe20000000000 */
[----:B------:R-:W1:Y:S01]  /*1300*/  LDCU.64 UR12, c[0x0][0x3c0] ;  /* 0x00007800ff0c77ac */ /* 0x000e620008000a00 */
[----:B------:R-:W-:Y:S01]  /*1310*/  IADD3 R7, P0, PT, R8, UR4, RZ ;  /* 0x0000000408077c10 */ /* 0x000fe2000ff1e0ff */
[----:B------:R-:W2:Y:S03]  /*1320*/  LDCU.64 UR14, c[0x0][0x3a8] ;  /* 0x00007500ff0e77ac */ /* 0x000ea60008000a00 */
[----:B------:R-:W-:Y:S01]  /*1330*/  SHF.L.U32 R6, R7, 0x2, RZ ;  /* 0x0000000207067819 */ /* 0x000fe200000006ff */
[----:B------:R-:W-:-:S05]  /*1340*/  IMAD.X R4, RZ, RZ, R9, P0 ;  /* 0x000000ffff047224 */ /* 0x000fca00000e0609 */
        /* <DEDUP_REMOVED lines=16> */
.L_x_36:
[----:B------:R-:W0:Y:S01]  /*1450*/  LDS R4, [UR5] ;  /* 0x00000005ff047984 */ /* 0x000e220008000800 */
[----:B------:R-:W-:Y:S01]  /*1460*/  MOV R2, UR5 ;  /* 0x0000000500027c02 */ /* 0x000fe20008000f00 */
[----:B0-----:R-:W-:-:S05]  /*1470*/  FADD R5, R9, R4 ;  /* 0x0000000409057221 */ /* 0x001fca0000000000 */
[----:B------:R-:W0:Y:S02]  /*1480*/  ATOMS.CAST.SPIN P0, [R2], R4, R5 ;  /* 0x000000040200758d */ /* 0x000e240001800005 */
[----:B0-----:R-:W-:Y:S05]  /*1490*/  @!P0 BRA `(.L_x_36) ;  /* 0xfffffffc00ec8947 */ /* 0x001fea000383ffff */
[----:B------:R-:W-:Y:S05]  /*14a0*/  BSYNC.RECONVERGENT B0 ;  /* 0x0000000000007941 */ /* 0x000fea0003800200 */
.L_x_3:
[----:B------:R-:W-:Y:S01]  /*14b0*/  BAR.SYNC.DEFER_BLOCKING 0x0 ;  /* 0x0000000000007b1d */ /* 0x000fe20000010000 */
[----:B------:R-:W-:-:S13]  /*14c0*/  ISETP.GE.AND P0, PT, R3, UR6, PT ;  /* 0x0000000603007c0c */ /* 0x000fda000bf06270 */
[----:B------:R-:W-:Y:S05]  /*14d0*/  @P0 EXIT ;  /* 0x000000000000094d */ /* 0x000fea0003800000 */
[----:B------:R-:W0:Y:S01]  /*14e0*/  S2UR UR5, SR_CgaCtaId ;  /* 0x00000000000579c3 */ /* 0x000e220000008800 */
[----:B------:R-:W-:Y:S01]  /*14f0*/  UMOV UR4, 0x400 ;  /* 0x0000040000047882 */ /* 0x000fe20000000000 */
[----:B------:R-:W1:Y:S01]  /*1500*/  LDCU UR7, c[0x0][0x360] ;  /* 0x00006c00ff0777ac */ /* 0x000e620008000800 */
[----:B------:R-:W-:Y:S01]  /*1510*/  UIADD3 UR4, UPT, UPT, UR4, 0x190, URZ ;  /* 0x0000019004047890 */ /* 0x000fe2000fffe0ff */
[----:B------:R-:W2:Y:S03]  /*1520*/  LDCU.64 UR8, c[0x0][0x3c8] ;  /* 0x00007900ff0877ac */ /* 0x000ea60008000a00 */
[----:B012---:R-:W-:-:S12]  /*1530*/  ULEA UR4, UR5, UR4, 0x18 ;  /* 0x0000000405047291 */ /* 0x007fd8000f8ec0ff */
.L_x_37:
[C---:B-----5:R-:W-:Y:S02]  /*1540*/  LEA R2, R3.reuse, UR4, 0x2 ;  /* 0x0000000403027c11 */ /* 0x060fe4000f8e10ff */
[----:B0-----:R-:W-:Y:S02]  /*1550*/  SHF.R.S32.HI R5, RZ, 0x1f, R3 ;  /* 0x0000001fff057819 */ /* 0x001fe40000011403 */
[C---:B------:R-:W-:Y:S01]  /*1560*/  IADD3 R6, P0, PT, R0.reuse, R3, RZ ;  /* 0x0000000300067210 */ /* 0x040fe20007f1e0ff */
[----:B------:R-:W0:Y:S01]  /*1570*/  LDS R7, [R2] ;  /* 0x0000000002077984 */ /* 0x000e220000000800 */
[----:B------:R-:W-:Y:S02]  /*1580*/  IADD3 R3, PT, PT, R3, UR7, RZ ;  /* 0x0000000703037c10 */ /* 0x000fe4000fffe0ff */
[----:B------:R-:W-:Y:S02]  /*1590*/  LEA.HI.X.SX32 R5, R0, R5, 0x1, P0 ;  /* 0x0000000500057211 */ /* 0x000fe400000f0eff */
[----:B------:R-:W-:-:S04]  /*15a0*/  LEA R4, P0, R6, UR8, 0x2 ;  /* 0x0000000806047c11 */ /* 0x000fc8000f8010ff */
[----:B------:R-:W-:Y:S02]  /*15b0*/  LEA.HI.X R5, R6, UR9, R5, 0x2, P0 ;  /* 0x0000000906057c11 */ /* 0x000fe400080f1405 */
[----:B------:R-:W-:-:S03]  /*15c0*/  ISETP.GE.AND P0, PT, R3, UR6, PT ;  /* 0x0000000603007c0c */ /* 0x000fc6000bf06270 */
[----:B0-----:R0:W-:Y:S10]  /*15d0*/  STG.E desc[UR10][R4.64], R7 ;  /* 0x0000000704007986 */ /* 0x0011f4000c10190a */
[----:B------:R-:W-:Y:S05]  /*15e0*/  @!P0 BRA `(.L_x_37) ;  /* 0xfffffffc00d48947 */ /* 0x000fea000383ffff */
[----:B------:R-:W-:Y:S05]  /*15f0*/  EXIT ;  /* 0x000000000000794d */ /* 0x000fea0003800000 */
.L_x_38:
[----:B------:R-:W-:-:S00]  /*1600*/  BRA `(.L_x_38) ;  /* 0xfffffffc00fc7947 */ /* 0x000fc0000383ffff */
[----:B------:R-:W-:-:S00]  /*1610*/  NOP ;  /* 0x0000000000007918 */ /* 0x000fc00000000000 */
        /* <DEDUP_REMOVED lines=14> */
.L_x_245:


//--------------------- .text._Z17rpe_q_backward_v2ILj32EEviiiiiiPKiPKfS3_S3_PfS4_S4_ --------------------------
	.section	.text._Z17rpe_q_backward_v2ILj32EEviiiiiiPKiPKfS3_S3_PfS4_S4_,"ax",@progbits
	.align	128
        .global         _Z17rpe_q_backward_v2ILj32EEviiiiiiPKiPKfS3_S3_PfS4_S4_
        .type           _Z17rpe_q_backward_v2ILj32EEviiiiiiPKiPKfS3_S3_PfS4_S4_,@function
        .size           _Z17rpe_q_backward_v2ILj32EEviiiiiiPKiPKfS3_S3_PfS4_S4_,(.L_x_246 - _Z17rpe_q_backward_v2ILj32EEviiiiiiPKiPKfS3_S3_PfS4_S4_)
        .other          _Z17rpe_q_backward_v2ILj32EEviiiiiiPKiPKfS3_S3_PfS4_S4_,@"STO_CUDA_ENTRY STV_DEFAULT"
_Z17rpe_q_backward_v2ILj32EEviiiiiiPKiPKfS3_S3_PfS4_S4_:
.text._Z17rpe_q_backward_v2ILj32EEviiiiiiPKiPKfS3_S3_PfS4_S4_:
        /* <DEDUP_REMOVED lines=27> */
.L_x_41:
        /* <DEDUP_REMOVED lines=10> */
.L_x_40:
[----:B------:R-:W-:Y:S05]  /*0250*/  BSYNC.RECONVERGENT B0 ;  /* 0x0000000000007941 */ /* 0x000fea0003800200 */
.L_x_39:
        /* <DEDUP_REMOVED lines=37> */
.L_x_60:
[----:B------:R-:W0:Y:S02]  /*04b0*/  LDS R5, [UR5+-0x10] ;  /* 0xfffff005ff057984 */ /* 0x000e240008000800 */
[----:B0----5:R-:W-:Y:S01]  /*04c0*/  FMUL R11, R2, R5 ;  /* 0x00000005020b7220 */ /* 0x021fe20000400000 */
[----:B------:R-:W-:-:S04]  /*04d0*/  IMAD.MOV.U32 R5, RZ, RZ, R13 ;  /* 0x000000ffff057224 */ /* 0x000fc800078e000d */
[----:B------:R0:W-:Y:S04]  /*04e0*/  REDG.E.ADD.F32.FTZ.RN.STRONG.GPU desc[UR10][R6.64+-0x10], R11 ;  /* 0xfffff00b060079a6 */ /* 0x0001e8000c12f30a */
[----:B------:R-:W2:Y:S01]  /*04f0*/  LDG.E R13, desc[UR10][R4.64+-0x10] ;  /* 0xfffff00a040d7981 */ /* 0x000ea2000c1e1900 */
[----:B------:R-:W-:Y:S01]  /*0500*/  BSSY.RECONVERGENT B0, `(.L_x_44) ;  /* 0x0000007000007945 */ /* 0x000fe20003800200 */
[----:B0-2---:R-:W-:-:S07]  /*0510*/  FMUL R13, R2, R13 ;  /* 0x0000000d020d7220 */ /* 0x005fce0000400000 */
.L_x_45:
[----:B------:R-:W0:Y:S01]  /*0520*/  LDS R10, [UR6+-0x10] ;  /* 0xfffff006ff0a7984 */ /* 0x000e220008000800 */
[----:B------:R-:W-:Y:S01]  /*0530*/  MOV R12, UR6 ;  /* 0x00000006000c7c02 */ /* 0x000fe20008000f00 */
[----:B0-----:R-:W-:-:S05]  /*0540*/  FADD R11, R13, R10 ;  /* 0x0000000a0d0b7221 */ /* 0x001fca0000000000 */
[----:B------:R-:W0:Y:S02]  /*0550*/  ATOMS.CAST.SPIN P0, [R12+-0x10], R10, R11 ;  /* 0xfffff00a0c00758d */ /* 0x000e24000180000b */
[----:B0-----:R-:W-:Y:S05]  /*0560*/  @!P0 BRA `(.L_x_45) ;  /* 0xfffffffc00ec8947 */ /* 0x001fea000383ffff */
[----:B------:R-:W-:Y:S05]  /*0570*/  BSYNC.RECONVERGENT B0 ;  /* 0x0000000000007941 */ /* 0x000fea0003800200 */
.L_x_44:
[----:B------:R-:W0:Y:S02]  /*0580*/  LDS R11, [UR5+-0xc] ;  /* 0xfffff405ff0b7984 */ /* 0x000e240008000800 */
[----:B0-----:R-:W-:-:S05]  /*0590*/  FMUL R11, R2, R11 ;  /* 0x0000000b020b7220 */ /* 0x001fca0000400000 */
[----:B------:R0:W-:Y:S04]  /*05a0*/  REDG.E.ADD.F32.FTZ.RN.STRONG.GPU desc[UR10][R6.64+-0xc], R11 ;  /* 0xfffff40b060079a6 */ /* 0x0001e8000c12f30a */
[----:B------:R-:W2:Y:S01]  /*05b0*/  LDG.E R13, desc[UR10][R4.64+-0xc] ;  /* 0xfffff40a040d7981 */ /* 0x000ea2000c1e1900 */
[----:B------:R-:W-:Y:S01]  /*05c0*/  BSSY.RECONVERGENT B0, `(.L_x_46) ;  /* 0x0000007000007945 */ /* 0x000fe20003800200 */
[----:B0-2---:R-:W-:-:S07]  /*05d0*/  FMUL R13, R2, R13 ;  /* 0x0000000d020d7220 */ /* 0x005fce0000400000 */
.L_x_47:
[----:B------:R-:W0:Y:S01]  /*05e0*/  LDS R10, [UR6+-0xc] ;  /* 0xfffff406ff0a7984 */ /* 0x000e220008000800 */
[----:B------:R-:W-:Y:S01]  /*05f0*/  MOV R12, UR6 ;  /* 0x00000006000c7c02 */ /* 0x000fe20008000f00 */
[----:B0-----:R-:W-:-:S05]  /*0600*/  FADD R11, R13, R10 ;  /* 0x0000000a0d0b7221 */ /* 0x001fca0000000000 */
[----:B------:R-:W0:Y:S02]  /*0610*/  ATOMS.CAST.SPIN P0, [R12+-0xc], R10, R11 ;  /* 0xfffff40a0c00758d */ /* 0x000e24000180000b */
[----:B0-----:R-:W-:Y:S05]  /*0620*/  @!P0 BRA `(.L_x_47) ;  /* 0xfffffffc00ec8947 */ /* 0x001fea000383ffff */
[----:B------:R-:W-:Y:S05]  /*0630*/  BSYNC.RECONVERGENT B0 ;  /* 0x0000000000007941 */ /* 0x000fea0003800200 */
.L_x_46:
[----:B------:R-:W0:Y:S02]  /*0640*/  LDS R11, [UR5+-0x8] ;  /* 0xfffff805ff0b7984 */ /* 0x000e240008000800 */
[----:B0-----:R-:W-:-:S05]  /*0650*/  FMUL R11, R2, R11 ;  /* 0x0000000b020b7220 */ /* 0x001fca0000400000 */
[----:B------:R0:W-:Y:S04]  /*0660*/  REDG.E.ADD.F32.FTZ.RN.STRONG.GPU desc[UR10][R6.64+-0x8], R11 ;  /* 0xfffff80b060079a6 */ /* 0x0001e8000c12f30a */
[----:B------:R-:W2:Y:S01]  /*0670*/  LDG.E R13, desc[UR10][R4.64+-0x8] ;  /* 0xfffff80a040d7981 */ /* 0x000ea2000c1e1900 */
[----:B------:R-:W-:Y:S01]  /*0680*/  BSSY.RECONVERGENT B0, `(.L_x_48) ;  /* 0x0000007000007945 */ /* 0x000fe20003800200 */
[----:B0-2---:R-:W-:-:S07]  /*0690*/  FMUL R13, R2, R13 ;  /* 0x0000000d020d7220 */ /* 0x005fce0000400000 */
.L_x_49:
[----:B------:R-:W0:Y:S01]  /*06a0*/  LDS R10, [UR6+-0x8] ;  /* 0xfffff806ff0a7984 */ /* 0x000e220008000800 */
[----:B------:R-:W-:Y:S02]  /*06b0*/  IMAD.U32 R12, RZ, RZ, UR6 ;  /* 0x00000006ff0c7e24 */ /* 0x000fe4000f8e00ff */
[----:B0-----:R-:W-:-:S05]  /*06c0*/  FADD R11, R13, R10 ;  /* 0x0000000a0d0b7221 */ /* 0x001fca0000000000 */
[----:B------:R-:W0:Y:S02]  /*06d0*/  ATOMS.CAST.SPIN P0, [R12+-0x8], R10, R11 ;  /* 0xfffff80a0c00758d */ /* 0x000e24000180000b */
[----:B0-----:R-:W-:Y:S05]  /*06e0*/  @!P0 BRA `(.L_x_49) ;  /* 0xfffffffc00ec8947 */ /* 0x001fea000383ffff */
[----:B------:R-:W-:Y:S05]  /*06f0*/  BSYNC.RECONVERGENT B0 ;  /* 0x0000000000007941 */ /* 0x000fea0003800200 */
.L_x_48:
[----:B------:R-:W0:Y:S02]  /*0700*/  LDS R11, [UR5+-0x4] ;  /* 0xfffffc05ff0b7984 */ /* 0x000e240008000800 */
[----:B0-----:R-:W-:-:S05]  /*0710*/  FMUL R11, R2, R11 ;  /* 0x0000000b020b7220 */ /* 0x001fca0000400000 */
[----:B------:R0:W-:Y:S04]  /*0720*/  REDG.E.ADD.F32.FTZ.RN.STRONG.GPU desc[UR10][R6.64+-0x4], R11 ;  /* 0xfffffc0b060079a6 */ /* 0x0001e8000c12f30a */
[----:B------:R-:W2:Y:S01]  /*0730*/  LDG.E R13, desc[UR10][R4.64+-0x4] ;  /* 0xfffffc0a040d7981 */ /* 0x000ea2000c1e1900 */
[----:B------:R-:W-:Y:S01]  /*0740*/  BSSY.RECONVERGENT B0, `(.L_x_50) ;  /* 0x0000007000007945 */ /* 0x000fe20003800200 */
[----:B0-2---:R-:W-:-:S07]  /*0750*/  FMUL R13, R2, R13 ;  /* 0x0000000d020d7220 */ /* 0x005fce0000400000 */
.L_x_51:
[----:B------:R-:W0:Y:S01]  /*0760*/  LDS R10, [UR6+-0x4] ;  /* 0xfffffc06ff0a7984 */ /* 0x000e220008000800 */
[----:B------:R-:W-:Y:S01]  /*0770*/  MOV R12, UR6 ;  /* 0x00000006000c7c02 */ /* 0x000fe20008000f00 */
[----:B0-----:R-:W-:-:S05]  /*0780*/  FADD R11, R13, R10 ;  /* 0x0000000a0d0b7221 */ /* 0x001fca0000000000 */
[----:B------:R-:W0:Y:S02]  /*0790*/  ATOMS.CAST.SPIN P0, [R12+-0x4], R10, R11 ;  /* 0xfffffc0a0c00758d */ /* 0x000e24000180000b */
[----:B0-----:R-:W-:Y:S05]  /*07a0*/  @!P0 BRA `(.L_x_51) ;  /* 0xfffffffc00ec8947 */ /* 0x001fea000383ffff */
[----:B------:R-:W-:Y:S05]  /*07b0*/  BSYNC.RECONVERGENT B0 ;  /* 0x0000000000007941 */ /* 0x000fea0003800200 */
.L_x_50:
[----:B------:R-:W0:Y:S02]  /*07c0*/  LDS R11, [UR5] ;  /* 0x00000005ff0b7984 */ /* 0x000e240008000800 */
[----:B0-----:R-:W-:-:S05]  /*07d0*/  FMUL R11, R2, R11 ;  /* 0x0000000b020b7220 */ /* 0x001fca0000400000 */
[----:B------:R0:W-:Y:S04]  /*07e0*/  REDG.E.ADD.F32.FTZ.RN.STRONG.GPU desc[UR10][R6.64], R11 ;  /* 0x0000000b060079a6 */ /* 0x0001e8000c12f30a */
[----:B------:R-:W2:Y:S01]  /*07f0*/  LDG.E R13, desc[UR10][R4.64] ;  /* 0x0000000a040d7981 */ /* 0x000ea2000c1e1900 */
[----:B------:R-:W-:Y:S01]  /*0800*/  BSSY.RECONVERGENT B0, `(.L_x_52) ;  /* 0x0000007000007945 */ /* 0x000fe20003800200 */
[----:B0-2---:R-:W-:-:S07]  /*0810*/  FMUL R13, R2, R13 ;  /* 0x0000000d020d7220 */ /* 0x005fce0000400000 */
.L_x_53:
[----:B------:R-:W0:Y:S01]  /*0820*/  LDS R10, [UR6] ;  /* 0x00000006ff0a7984 */ /* 0x000e220008000800 */
[----:B------:R-:W-:Y:S01]  /*0830*/  MOV R12, UR6 ;  /* 0x00000006000c7c02 */ /* 0x000fe20008000f00 */
[----:B0-----:R-:W-:-:S05]  /*0840*/  FADD R11, R13, R10 ;  /* 0x0000000a0d0b7221 */ /* 0x001fca0000000000 */
[----:B------:R-:W0:Y:S02]  /*0850*/  ATOMS.CAST.SPIN P0, [R12], R10, R11 ;  /* 0x0000000a0c00758d */ /* 0x000e24000180000b */
[----:B0-----:R-:W-:Y:S05]  /*0860*/  @!P0 BRA `(.L_x_53) ;  /* 0xfffffffc00ec8947 */ /* 0x001fea000383ffff */
[----:B------:R-:W-:Y:S05]  /*0870*/  BSYNC.RECONVERGENT B0 ;  /* 0x0000000000007941 */ /* 0x000fea0003800200 */
.L_x_52:
[----:B------:R-:W0:Y:S02]  /*0880*/  LDS R11, [UR5+0x4] ;  /* 0x00000405ff0b7984 */ /* 0x000e240008000800 */
[----:B0-----:R-:W-:-:S05]  /*0890*/  FMUL R11, R2, R11 ;  /* 0x0000000b020b7220 */ /* 0x001fca0000400000 */
[----:B------:R0:W-:Y:S04]  /*08a0*/  REDG.E.ADD.F32.FTZ.RN.STRONG.GPU desc[UR10][R6.64+0x4], R11 ;  /* 0x0000040b060079a6 */ /* 0x0001e8000c12f30a */
[----:B------:R-:W2:Y:S01]  /*08b0*/  LDG.E R13, desc[UR10][R4.64+0x4] ;  /* 0x0000040a040d7981 */ /* 0x000ea2000c1e1900 */
[----:B------:R-:W-:Y:S01]  /*08c0*/  BSSY.RECONVERGENT B0, `(.L_x_54) ;  /* 0x0000007000007945 */ /* 0x000fe20003800200 */
[----:B0-2---:R-:W-:-:S07]  /*08d0*/  FMUL R13, R2, R13 ;  /* 0x0000000d020d7220 */ /* 0x005fce0000400000 */
.L_x_55:
[----:B------:R-:W0:Y:S01]  /*08e0*/  LDS R10, [UR6+0x4] ;  /* 0x00000406ff0a7984 */ /* 0x000e220008000800 */
[----:B------:R-:W-:Y:S02]  /*08f0*/  IMAD.U32 R12, RZ, RZ, UR6 ;  /* 0x00000006ff0c7e24 */ /* 0x000fe4000f8e00ff */
[----:B0-----:R-:W-:-:S05]  /*0900*/  FADD R11, R13, R10 ;  /* 0x0000000a0d0b7221 */ /* 0x001fca0000000000 */
[----:B------:R-:W0:Y:S02]  /*0910*/  ATOMS.CAST.SPIN P0, [R12+0x4], R10, R11 ;  /* 0x0000040a0c00758d */ /* 0x000e24000180000b */
[----:B0-----:R-:W-:Y:S05]  /*0920*/  @!P0 BRA `(.L_x_55) ;  /* 0xfffffffc00ec8947 */ /* 0x001fea000383ffff */
[----:B------:R-:W-:Y:S05]  /*0930*/  BSYNC.RECONVERGENT B0 ;  /* 0x0000000000007941 */ /* 0x000fea0003800200 */
.L_x_54:
[----:B------:R-:W0:Y:S02]  /*0940*/  LDS R11, [UR5+0x8] ;  /* 0x00000805ff0b7984 */ /* 0x000e240008000800 */
[----:B0-----:R-:W-:-:S05]  /*0950*/  FMUL R11, R2, R11 ;  /* 0x0000000b020b7220 */ /* 0x001fca0000400000 */
[----:B------:R0:W-:Y:S04]  /*0960*/  REDG.E.ADD.F32.FTZ.RN.STRONG.GPU desc[UR10][R6.64+0x8], R11 ;  /* 0x0000080b060079a6 */ /* 0x0001e8000c12f30a */
[----:B------:R-:W2:Y:S01]  /*0970*/  LDG.E R13, desc[UR10][R4.64+0x8] ;  /* 0x0000080a040d7981 */ /* 0x000ea2000c1e1900 */
[----:B------:R-:W-:Y:S01]  /*0980*/  BSSY.RECONVERGENT B0, `(.L_x_56) ;  /* 0x0000007000007945 */ /* 0x000fe20003800200 */
[----:B0-2---:R-:W-:-:S07]  /*0990*/  FMUL R13, R2, R13 ;  /* 0x0000000d020d7220 */ /* 0x005fce0000400000 */
.L_x_57:
[----:B------:R-:W0:Y:S01]  /*09a0*/  LDS R10, [UR6+0x8] ;  /* 0x00000806ff0a7984 */ /* 0x000e220008000800 */
[----:B------:R-:W-:Y:S01]  /*09b0*/  MOV R12, UR6 ;  /* 0x00000006000c7c02 */ /* 0x000fe20008000f00 */
[----:B0-----:R-:W-:-:S05]  /*09c0*/  FADD R11, R13, R10 ;  /* 0x0000000a0d0b7221 */ /* 0x001fca0000000000 */
[----:B------:R-:W0:Y:S02]  /*09d0*/  ATOMS.CAST.SPIN P0, [R12+0x8], R10, R11 ;  /* 0x0000080a0c00758d */ /* 0x000e24000180000b */
[----:B0-----:R-:W-:Y:S05]  /*09e0*/  @!P0 BRA `(.L_x_57) ;  /* 0xfffffffc00ec8947 */ /* 0x001fea000383ffff */
[----:B------:R-:W-:Y:S05]  /*09f0*/  BSYNC.RECONVERGENT B0 ;  /* 0x0000000000007941 */ /* 0x000fea0003800200 */
.L_x_56:
[----:B------:R-:W0:Y:S02]  /*0a00*/  LDS R11, [UR5+0xc] ;  /* 0x00000c05ff0b7984 */ /* 0x000e240008000800 */
[----:B0-----:R-:W-:-:S05]  /*0a10*/  FMUL R11, R2, R11 ;  /* 0x0000000b020b7220 */ /* 0x001fca0000400000 */
[----:B------:R0:W-:Y:S04]  /*0a20*/  REDG.E.ADD.F32.FTZ.RN.STRONG.GPU desc[UR10][R6.64+0xc], R11 ;  /* 0x00000c0b060079a6 */ /* 0x0001e8000c12f30a */
[----:B------:R-:W2:Y:S01]  /*0a30*/  LDG.E R13, desc[UR10][R4.64+0xc] ;  /* 0x00000c0a040d7981 */ /* 0x000ea2000c1e1900 */
[----:B------:R-:W-:Y:S01]  /*0a40*/  BSSY.RECONVERGENT B0, `(.L_x_58) ;  /* 0x0000007000007945 */ /* 0x000fe20003800200 */
[----:B0-2---:R-:W-:-:S07]  /*0a50*/  FMUL R13, R2, R13 ;  /* 0x0000000d020d7220 */ /* 0x005fce0000400000 */
.L_x_59:
[----:B------:R-:W0:Y:S01]  /*0a60*/  LDS R10, [UR6+0xc] ;  /* 0x00000c06ff0a7984 */ /* 0x000e220008000800 */
[----:B------:R-:W-:Y:S01]  /*0a70*/  MOV R12, UR6 ;  /* 0x00000006000c7c02 */ /* 0x000fe20008000f00 */
[----:B0-----:R-:W-:-:S05]  /*0a80*/  FADD R11, R13, R10 ;  /* 0x0000000a0d0b7221 */ /* 0x001fca0000000000 */
[----:B------:R-:W0:Y:S02]  /*0a90*/  ATOMS.CAST.SPIN P0, [R12+0xc], R10, R11 ;  /* 0x00000c0a0c00758d */ /* 0x000e24000180000b */
[----:B0-----:R-:W-:Y:S05]  /*0aa0*/  @!P0 BRA `(.L_x_59) ;  /* 0xfffffffc00ec8947 */ /* 0x001fea000383ffff */
[----:B------:R-:W-:Y:S05]  /*0ab0*/  BSYNC.RECONVERGENT B0 ;  /* 0x0000000000007941 */ /* 0x000fea0003800200 */
.L_x_58:
        /* <DEDUP_REMOVED lines=9> */
.L_x_43:
        /* <DEDUP_REMOVED lines=29> */
.L_x_63:
[----:B------:R-:W0:Y:S01]  /*0d20*/  LDS R10, [UR7] ;  /* 0x00000007ff0a7984 */ /* 0x000e220008000800 */
[----:B------:R-:W-:Y:S01]  /*0d30*/  MOV R12, UR7 ;  /* 0x00000007000c7c02 */ /* 0x000fe20008000f00 */
[----:B0-----:R-:W-:-:S05]  /*0d40*/  FADD R11, R13, R10 ;  /* 0x0000000a0d0b7221 */ /* 0x001fca0000000000 */
[----:B------:R-:W0:Y:S02]  /*0d50*/  ATOMS.CAST.SPIN P0, [R12], R10, R11 ;  /* 0x0000000a0c00758d */ /* 0x000e24000180000b */
[----:B0-----:R-:W-:Y:S05]  /*0d60*/  @!P0 BRA `(.L_x_63) ;  /* 0xfffffffc00ec8947 */ /* 0x001fea000383ffff */
[----:B------:R-:W-:Y:S05]  /*0d70*/  BSYNC.RECONVERGENT B0 ;  /* 0x0000000000007941 */ /* 0x000fea0003800200 */
.L_x_62:
[----:B------:R-:W0:Y:S02]  /*0d80*/  LDS R11, [UR5+0x4] ;  /* 0x00000405ff0b7984 */ /* 0x000e240008000800 */
[----:B0-----:R-:W-:-:S05]  /*0d90*/  FMUL R11, R2, R11 ;  /* 0x0000000b020b7220 */ /* 0x001fca0000400000 */
[----:B------:R0:W-:Y:S04]  /*0da0*/  REDG.E.ADD.F32.FTZ.RN.STRONG.GPU desc[UR10][R4.64+0x4], R11 ;  /* 0x0000040b040079a6 */ /* 0x0001e8000c12f30a */
[----:B------:R-:W2:Y:S01]  /*0db0*/  LDG.E R13, desc[UR10][R6.64+0x4] ;  /* 0x0000040a060d7981 */ /* 0x000ea2000c1e1900 */
[----:B------:R-:W-:Y:S01]  /*0dc0*/  BSSY.RECONVERGENT B0, `(.L_x_64) ;  /* 0x0000007000007945 */ /* 0x000fe20003800200 */
[----:B0-2---:R-:W-:-:S07]  /*0dd0*/  FMUL R13, R2, R13 ;  /* 0x0000000d020d7220 */ /* 0x005fce0000400000 */
.L_x_65:
[----:B------:R-:W0:Y:S01]  /*0de0*/  LDS R10, [UR7+0x4] ;  /* 0x00000407ff0a7984 */ /* 0x000e220008000800 */
[----:B------:R-:W-:Y:S01]  /*0df0*/  MOV R12, UR7 ;  /* 0x00000007000c7c02 */ /* 0x000fe20008000f00 */
[----:B0-----:R-:W-:-:S05]  /*0e00*/  FADD R11, R13, R10 ;  /* 0x0000000a0d0b7221 */ /* 0x001fca0000000000 */
[----:B------:R-:W0:Y:S02]  /*0e10*/  ATOMS.CAST.SPIN P0, [R12+0x4], R10, R11 ;  /* 0x0000040a0c00758d */ /* 0x000e24000180000b */
[----:B0-----:R-:W-:Y:S05]  /*0e20*/  @!P0 BRA `(.L_x_65) ;  /* 0xfffffffc00ec8947 */ /* 0x001fea000383ffff */
[----:B------:R-:W-:Y:S05]  /*0e30*/  BSYNC.RECONVERGENT B0 ;  /* 0x0000000000007941 */ /* 0x000fea0003800200 */
.L_x_64:
[----:B------:R-:W0:Y:S02]  /*0e40*/  LDS R11, [UR5+0x8] ;  /* 0x00000805ff0b7984 */ /* 0x000e240008000800 */
[----:B0-----:R-:W-:-:S05]  /*0e50*/  FMUL R11, R2, R11 ;  /* 0x0000000b020b7220 */ /* 0x001fca0000400000 */
[----:B------:R0:W-:Y:S04]  /*0e60*/  REDG.E.ADD.F32.FTZ.RN.STRONG.GPU desc[UR10][R4.64+0x8], R11 ;  /* 0x0000080b040079a6 */ /* 0x0001e8000c12f30a */
[----:B------:R-:W2:Y:S01]  /*0e70*/  LDG.E R13, desc[UR10][R6.64+0x8] ;  /* 0x0000080a060d7981 */ /* 0x000ea2000c1e1900 */
[----:B------:R-:W-:Y:S01]  /*0e80*/  BSSY.RECONVERGENT B0, `(.L_x_66) ;  /* 0x0000007000007945 */ /* 0x000fe20003800200 */
[----:B0-2---:R-:W-:-:S07]  /*0e90*/  FMUL R13, R2, R13 ;  /* 0x0000000d020d7220 */ /* 0x005fce0000400000 */
.L_x_67:
[----:B------:R-:W0:Y:S01]  /*0ea0*/  LDS R10, [UR7+0x8] ;  /* 0x00000807ff0a7984 */ /* 0x000e220008000800 */
[----:B------:R-:W-:Y:S02]  /*0eb0*/  IMAD.U32 R12, RZ, RZ, UR7 ;  /* 0x00000007ff0c7e24 */ /* 0x000fe4000f8e00ff */
[----:B0-----:R-:W-:-:S05]  /*0ec0*/  FADD R11, R13, R10 ;  /* 0x0000000a0d0b7221 */ /* 0x001fca0000000000 */
[----:B------:R-:W0:Y:S02]  /*0ed0*/  ATOMS.CAST.SPIN P0, [R12+0x8], R10, R11 ;  /* 0x0000080a0c00758d */ /* 0x000e24000180000b */
[----:B0-----:R-:W-:Y:S05]  /*0ee0*/  @!P0 BRA `(.L_x_67) ;  /* 0xfffffffc00ec8947 */ /* 0x001fea000383ffff */
[----:B------:R-:W-:Y:S05]  /*0ef0*/  BSYNC.RECONVERGENT B0 ;  /* 0x0000000000007941 */ /* 0x000fea0003800200 */
.L_x_66:
[----:B------:R-:W0:Y:S02]  /*0f00*/  LDS R11, [UR5+0xc] ;  /* 0x00000c05ff0b7984 */ /* 0x000e240008000800 */
[----:B0-----:R-:W-:-:S05]  /*0f10*/  FMUL R11, R2, R11 ;  /* 0x0000000b020b7220 */ /* 0x001fca0000400000 */
[----:B------:R0:W-:Y:S04]  /*0f20*/  REDG.E.ADD.F32.FTZ.RN.STRONG.GPU desc[UR10][R4.64+0xc], R11 ;  /* 0x00000c0b040079a6 */ /* 0x0001e8000c12f30a */
[----:B------:R-:W2:Y:S01]  /*0f30*/  LDG.E R7, desc[UR10][R6.64+0xc] ;  /* 0x00000c0a06077981 */ /* 0x000ea2000c1e1900 */
[----:B------:R-:W-:Y:S01]  /*0f40*/  BSSY.RECONVERGENT B0, `(.L_x_68) ;  /* 0x0000007000007945 */ /* 0x000fe20003800200 */
[----:B0-2---:R-:W-:-:S07]  /*0f50*/  FMUL R13, R2, R7 ;  /* 0x00000007020d7220 */ /* 0x005fce0000400000 */
.L_x_69:
[----:B------:R-:W0:Y:S01]  /*0f60*/  LDS R4, [UR7+0xc] ;  /* 0x00000c07ff047984 */ /* 0x000e220008000800 */
[----:B------:R-:W-:Y:S01]  /*0f70*/  MOV R6, UR7 ;  /* 0x0000000700067c02 */ /* 0x000fe20008000f00 */
[----:B0-----:R-:W-:-:S05]  /*0f80*/  FADD R5, R13, R4 ;  /* 0x000000040d057221 */ /* 0x001fca0000000000 */
[----:B------:R-:W0:Y:S02]  /*0f90*/  ATOMS.CAST.SPIN P0, [R6+0xc], R4, R5 ;  /* 0x00000c040600758d */ /* 0x000e240001800005 */
[----:B0-----:R-:W-:Y:S05]  /*0fa0*/  @!P0 BRA `(.L_x_69) ;  /* 0xfffffffc00ec8947 */ /* 0x001fea000383ffff */
[----:B------:R-:W-:Y:S05]  /*0fb0*/  BSYNC.RECONVERGENT B0 ;  /* 0x0000000000007941 */ /* 0x000fea0003800200 */
.L_x_68:
[----:B------:R-:W-:-:S12]  /*0fc0*/  UIADD3 UR4, UPT, UPT, UR4, 0x4, URZ ;  /* 0x0000000404047890 */ /* 0x000fd8000fffe0ff */
.L_x_61:
        /* <DEDUP_REMOVED lines=27> */
.L_x_72:
[----:B------:R-:W0:Y:S01]  /*1180*/  LDS R10, [UR5] ;  /* 0x00000005ff0a7984 */ /* 0x000e220008000800 */
[----:B------:R-:W-:Y:S01]  /*1190*/  MOV R12, UR5 ;  /* 0x00000005000c7c02 */ /* 0x000fe20008000f00 */
[----:B0-----:R-:W-:-:S05]  /*11a0*/  FADD R11, R13, R10 ;  /* 0x0000000a0d0b7221 */ /* 0x001fca0000000000 */
[----:B------:R-:W0:Y:S02]  /*11b0*/  ATOMS.CAST.SPIN P0, [R12], R10, R11 ;  /* 0x0000000a0c00758d */ /* 0x000e24000180000b */
[----:B0-----:R-:W-:Y:S05]  /*11c0*/  @!P0 BRA `(.L_x_72) ;  /* 0xfffffffc00ec8947 */ /* 0x001fea000383ffff */
[----:B------:R-:W-:Y:S05]  /*11d0*/  BSYNC.RECONVERGENT B0 ;  /* 0x0000000000007941 */ /* 0x000fea0003800200 */
.L_x_71:
[----:B------:R-:W0:Y:S02]  /*11e0*/  LDS R11, [UR8+0x4] ;  /* 0x00000408ff0b7984 */ /* 0x000e240008000800 */
[----:B0-----:R-:W-:-:S05]  /*11f0*/  FMUL R11, R2, R11 ;  /* 0x0000000b020b7220 */ /* 0x001fca0000400000 */
[----:B------:R0:W-:Y:S04]  /*1200*/  REDG.E.ADD.F32.FTZ.RN.STRONG.GPU desc[UR10][R4.64+0x4], R11 ;  /* 0x0000040b040079a6 */ /* 0x0001e8000c12f30a */
[----:B------:R-:W2:Y:S01]  /*1210*/  LDG.E R7, desc[UR10][R6.64+0x4] ;  /* 0x0000040a06077981 */ /* 0x000ea2000c1e1900 */
[----:B------:R-:W-:Y:S01]  /*1220*/  BSSY.RECONVERGENT B0, `(.L_x_73) ;  /* 0x0000007000007945 */ /* 0x000fe20003800200 */
[----:B0-2---:R-:W-:-:S07]  /*1230*/  FMUL R13, R2, R7 ;  /* 0x00000007020d7220 */ /* 0x005fce0000400000 */
.L_x_74:
[----:B------:R-:W0:Y:S01]  /*1240*/  LDS R4, [UR5+0x4] ;  /* 0x00000405ff047984 */ /* 0x000e220008000800 */
[----:B------:R-:W-:Y:S01]  /*1250*/  MOV R6, UR5 ;  /* 0x0000000500067c02 */ /* 0x000fe20008000f00 */
[----:B0-----:R-:W-:-:S05]  /*1260*/  FADD R5, R13, R4 ;  /* 0x000000040d057221 */ /* 0x001fca0000000000 */
[----:B------:R-:W0:Y:S02]  /*1270*/  ATOMS.CAST.SPIN P0, [R6+0x4], R4, R5 ;  /* 0x000004040600758d */ /* 0x000e240001800005 */
[----:B0-----:R-:W-:Y:S05]  /*1280*/  @!P0 BRA `(.L_x_74) ;  /* 0xfffffffc00ec8947 */ /* 0x001fea000383ffff */
[----:B------:R-:W-:Y:S05]  /*1290*/  BSYNC.RECONVERGENT B0 ;  /* 0x0000000000007941 */ /* 0x000fea0003800200 */
.L_x_73:
[----:B------:R-:W-:-:S12]  /*12a0*/  UIADD3 UR4, UPT, UPT, UR4, 0x2, URZ ;  /* 0x0000000204047890 */ /* 0x000fd8000fffe0ff */
.L_x_70:
        /* <DEDUP_REMOVED lines=26> */
.L_x_75:
[----:B------:R-:W0:Y:S01]  /*1450*/  LDS R4, [UR5] ;  /* 0x00000005ff047984 */ /* 0x000e220008000800 */
[----:B------:R-:W-:Y:S01]  /*1460*/  MOV R2, UR5 ;  /* 0x0000000500027c02 */ /* 0x000fe20008000f00 */
[----:B0-----:R-:W-:-:S05]  /*1470*/  FADD R5, R9, R4 ;  /* 0x0000000409057221 */ /* 0x001fca0000000000 */
[----:B------:R-:W0:Y:S02]  /*1480*/  ATOMS.CAST.SPIN P0, [R2], R4, R5 ;  /* 0x000000040200758d */ /* 0x000e240001800005 */
[----:B0-----:R-:W-:Y:S05]  /*1490*/  @!P0 BRA `(.L_x_75) ;  /* 0xfffffffc00ec8947 */ /* 0x001fea000383ffff */
[----:B------:R-:W-:Y:S05]  /*14a0*/  BSYNC.RECONVERGENT B0 ;  /* 0x0000000000007941 */ /* 0x000fea0003800200 */
.L_x_42:
        /* <DEDUP_REMOVED lines=9> */
.L_x_76:
        /* <DEDUP_REMOVED lines=12> */
.L_x_77:
        /* <DEDUP_REMOVED lines=16> */
.L_x_246:


//--------------------- .text._Z17rpe_q_backward_v2ILj16EEviiiiiiPKiPKfS3_S3_PfS4_S4_ --------------------------
	.section	.text._Z17rpe_q_backward_v2ILj16EEviiiiiiPKiPKfS3_S3_PfS4_S4_,"ax",@progbits
	.align	128
        .global         _Z17rpe_q_backward_v2ILj16EEviiiiiiPKiPKfS3_S3_PfS4_S4_
        .type           _Z17rpe_q_backward_v2ILj16EEviiiiiiPKiPKfS3_S3_PfS4_S4_,@function
        .size           _Z17rpe_q_backward_v2ILj16EEviiiiiiPKiPKfS3_S3_PfS4_S4_,(.L_x_247 - _Z17rpe_q_backward_v2ILj16EEviiiiiiPKiPKfS3_S3_PfS4_S4_)
        .other          _Z17rpe_q_backward_v2ILj16EEviiiiiiPKiPKfS3_S3_PfS4_S4_,@"STO_CUDA_ENTRY STV_DEFAULT"
_Z17rpe_q_backward_v2ILj16EEviiiiiiPKiPKfS3_S3_PfS4_S4_:
.text._Z17rpe_q_backward_v2ILj16EEviiiiiiPKiPKfS3_S3_PfS4_S4_:
        /* <DEDUP_REMOVED lines=27> */
.L_x_80:
        /* <DEDUP_REMOVED lines=10> */
.L_x_79:
[----:B------:R-:W-:Y:S05]  /*0250*/  BSYNC.RECONVERGENT B0 ;  /* 0x0000000000007941 */ /* 0x000fea0003800200 */
.L_x_78:
        /* <DEDUP_REMOVED lines=37> */
.L_x_99:
[----:B------:R-:W0:Y:S02]  /*04b0*/  LDS R5, [UR5+-0x10] ;  /* 0xfffff005ff057984 */ /* 0x000e240008000800 */
[----:B0----5:R-:W-:Y:S01]  /*04c0*/  FMUL R11, R2, R5 ;  /* 0x00000005020b7220 */ /* 0x021fe20000400000 */
[----:B------:R-:W-:-:S04]  /*04d0*/  IMAD.MOV.U32 R5, RZ, RZ, R13 ;  /* 0x000000ffff057224 */ /* 0x000fc800078e000d */
[----:B------:R0:W-:Y:S04]  /*04e0*/  REDG.E.ADD.F32.FTZ.RN.STRONG.GPU desc[UR10][R6.64+-0x10], R11 ;  /* 0xfffff00b060079a6 */ /* 0x0001e8000c12f30a */
[----:B------:R-:W2:Y:S01]  /*04f0*/  LDG.E R13, desc[UR10][R4.64+-0x10] ;  /* 0xfffff00a040d7981 */ /* 0x000ea2000c1e1900 */
[----:B------:R-:W-:Y:S01]  /*0500*/  BSSY.RECONVERGENT B0, `(.L_x_83) ;  /* 0x0000007000007945 */ /* 0x000fe20003800200 */
[----:B0-2---:R-:W-:-:S07]  /*0510*/  FMUL R13, R2, R13 ;  /* 0x0000000d020d7220 */ /* 0x005fce0000400000 */
.L_x_84:
[----:B------:R-:W0:Y:S01]  /*0520*/  LDS R10, [UR6+-0x10] ;  /* 0xfffff006ff0a7984 */ /* 0x000e220008000800 */
[----:B------:R-:W-:Y:S01]  /*0530*/  MOV R12, UR6 ;  /* 0x00000006000c7c02 */ /* 0x000fe20008000f00 */
[----:B0-----:R-:W-:-:S05]  /*0540*/  FADD R11, R13, R10 ;  /* 0x0000000a0d0b7221 */ /* 0x001fca0000000000 */
[----:B------:R-:W0:Y:S02]  /*0550*/  ATOMS.CAST.SPIN P0, [R12+-0x10], R10, R11 ;  /* 0xfffff00a0c00758d */ /* 0x000e24000180000b */
[----:B0-----:R-:W-:Y:S05]  /*0560*/  @!P0 BRA `(.L_x_84) ;  /* 0xfffffffc00ec8947 */ /* 0x001fea000383ffff */
[----:B------:R-:W-:Y:S05]  /*0570*/  BSYNC.RECONVERGENT B0 ;  /* 0x0000000000007941 */ /* 0x000fea0003800200 */
.L_x_83:
[----:B------:R-:W0:Y:S02]  /*0580*/  LDS R11, [UR5+-0xc] ;  /* 0xfffff405ff0b7984 */ /* 0x000e240008000800 */
[----:B0-----:R-:W-:-:S05]  /*0590*/  FMUL R11, R2, R11 ;  /* 0x0000000b020b7220 */ /* 0x001fca0000400000 */
[----:B------:R0:W-:Y:S04]  /*05a0*/  REDG.E.ADD.F32.FTZ.RN.STRONG.GPU desc[UR10][R6.64+-0xc], R11 ;  /* 0xfffff40b060079a6 */ /* 0x0001e8000c12f30a */
[----:B------:R-:W2:Y:S01]  /*05b0*/  LDG.E R13, desc[UR10][R4.64+-0xc] ;  /* 0xfffff40a040d7981 */ /* 0x000ea2000c1e1900 */
[----:B------:R-:W-:Y:S01]  /*05c0*/  BSSY.RECONVERGENT B0, `(.L_x_85) ;  /* 0x0000007000007945 */ /* 0x000fe20003800200 */
[----:B0-2---:R-:W-:-:S07]  /*05d0*/  FMUL R13, R2, R13 ;  /* 0x0000000d020d7220 */ /* 0x005fce0000400000 */
.L_x_86:
[----:B------:R-:W0:Y:S01]  /*05e0*/  LDS R10, [UR6+-0xc] ;  /* 0xfffff406ff0a7984 */ /* 0x000e220008000800 */
[----:B------:R-:W-:Y:S01]  /*05f0*/  MOV R12, UR6 ;  /* 0x00000006000c7c02 */ /* 0x000fe20008000f00 */
[----:B0-----:R-:W-:-:S05]  /*0600*/  FADD R11, R13, R10 ;  /* 0x0000000a0d0b7221 */ /* 0x001fca0000000000 */
[----:B------:R-:W0:Y:S02]  /*0610*/  ATOMS.CAST.SPIN P0, [R12+-0xc], R10, R11 ;  /* 0xfffff40a0c00758d */ /* 0x000e24000180000b */
[----:B0-----:R-:W-:Y:S05]  /*0620*/  @!P0 BRA `(.L_x_86) ;  /* 0xfffffffc00ec8947 */ /* 0x001fea000383ffff */
[----:B------:R-:W-:Y:S05]  /*0630*/  BSYNC.RECONVERGENT B0 ;  /* 0x0000000000007941 */ /* 0x000fea0003800200 */
.L_x_85:
[----:B------:R-:W0:Y:S02]  /*0640*/  LDS R11, [UR5+-0x8] ;  /* 0xfffff805ff0b7984 */ /* 0x000e240008000800 */
[----:B0-----:R-:W-:-:S05]  /*0650*/  FMUL R11, R2, R11 ;  /* 0x0000000b020b7220 */ /* 0x001fca0000400000 */
[----:B------:R0:W-:Y:S04]  /*0660*/  REDG.E.ADD.F32.FTZ.RN.STRONG.GPU desc[UR10][R6.64+-0x8], R11 ;  /* 0xfffff80b060079a6 */ /* 0x0001e8000c12f30a */
[----:B------:R-:W2:Y:S01]  /*0670*/  LDG.E R13, desc[UR10][R4.64+-0x8] ;  /* 0xfffff80a040d7981 */ /* 0x000ea2000c1e1900 */
[----:B------:R-:W-:Y:S01]  /*0680*/  BSSY.RECONVERGENT B0, `(.L_x_87) ;  /* 0x0000007000007945 */ /* 0x000fe20003800200 */
[----:B0-2---:R-:W-:-:S07]  /*0690*/  FMUL R13, R2, R13 ;  /* 0x0000000d020d7220 */ /* 0x005fce0000400000 */
.L_x_88:
[----:B------:R-:W0:Y:S01]  /*06a0*/  LDS R10, [UR6+-0x8] ;  /* 0xfffff806ff0a7984 */ /* 0x000e220008000800 */
[----:B------:R-:W-:Y:S02]  /*06b0*/  IMAD.U32 R12, RZ, RZ, UR6 ;  /* 0x00000006ff0c7e24 */ /* 0x000fe4000f8e00ff */
[----:B0-----:R-:W-:-:S05]  /*06c0*/  FADD R11, R13, R10 ;  /* 0x0000000a0d0b7221 */ /* 0x001fca0000000000 */
[----:B------:R-:W0:Y:S02]  /*06d0*/  ATOMS.CAST.SPIN P0, [R12+-0x8], R10, R11 ;  /* 0xfffff80a0c00758d */ /* 0x000e24000180000b */
[----:B0-----:R-:W-:Y:S05]  /*06e0*/  @!P0 BRA `(.L_x_88) ;  /* 0xfffffffc00ec8947 */ /* 0x001fea000383ffff */
[----:B------:R-:W-:Y:S05]  /*06f0*/  BSYNC.RECONVERGENT B0 ;  /* 0x0000000000007941 */ /* 0x000fea0003800200 */
.L_x_87:
[----:B------:R-:W0:Y:S02]  /*0700*/  LDS R11, [UR5+-0x4] ;  /* 0xfffffc05ff0b7984 */ /* 0x000e240008000800 */
[----:B0-----:R-:W-:-:S05]  /*0710*/  FMUL R11, R2, R11 ;  /* 0x0000000b020b7220 */ /* 0x001fca0000400000 */
[----:B------:R0:W-:Y:S04]  /*0720*/  REDG.E.ADD.F32.FTZ.RN.STRONG.GPU desc[UR10][R6.64+-0x4], R11 ;  /* 0xfffffc0b060079a6 */ /* 0x0001e8000c12f30a */
[----:B------:R-:W2:Y:S01]  /*0730*/  LDG.E R13, desc[UR10][R4.64+-0x4] ;  /* 0xfffffc0a040d7981 */ /* 0x000ea2000c1e1900 */
[----:B------:R-:W-:Y:S01]  /*0740*/  BSSY.RECONVERGENT B0, `(.L_x_89) ;  /* 0x0000007000007945 */ /* 0x000fe20003800200 */
[----:B0-2---:R-:W-:-:S07]  /*0750*/  FMUL R13, R2, R13 ;  /* 0x0000000d020d7220 */ /* 0x005fce0000400000 */
.L_x_90:
[----:B------:R-:W0:Y:S01]  /*0760*/  LDS R10, [UR6+-0x4] ;  /* 0xfffffc06ff0a7984 */ /* 0x000e220008000800 */
[----:B------:R-:W-:Y:S01]  /*0770*/  MOV R12, UR6 ;  /* 0x00000006000c7c02 */ /* 0x000fe20008000f00 */
[----:B0-----:R-:W-:-:S05]  /*0780*/  FADD R11, R13, R10 ;  /* 0x0000000a0d0b7221 */ /* 0x001fca0000000000 */
[----:B------:R-:W0:Y:S02]  /*0790*/  ATOMS.CAST.SPIN P0, [R12+-0x4], R10, R11 ;  /* 0xfffffc0a0c00758d */ /* 0x000e24000180000b */
[----:B0-----:R-:W-:Y:S05]  /*07a0*/  @!P0 BRA `(.L_x_90) ;  /* 0xfffffffc00ec8947 */ /* 0x001fea000383ffff */
[----:B------:R-:W-:Y:S05]  /*07b0*/  BSYNC.RECONVERGENT B0 ;  /* 0x0000000000007941 */ /* 0x000fea0003800200 */
.L_x_89:
[----:B------:R-:W0:Y:S02]  /*07c0*/  LDS R11, [UR5] ;  /* 0x00000005ff0b7984 */ /* 0x000e240008000800 */
[----:B0-----:R-:W-:-:S05]  /*07d0*/  FMUL R11, R2, R11 ;  /* 0x0000000b020b7220 */ /* 0x001fca0000400000 */
[----:B------:R0:W-:Y:S04]  /*07e0*/  REDG.E.ADD.F32.FTZ.RN.STRONG.GPU desc[UR10][R6.64], R11 ;  /* 0x0000000b060079a6 */ /* 0x0001e8000c12f30a */
[----:B------:R-:W2:Y:S01]  /*07f0*/  LDG.E R13, desc[UR10][R4.64] ;  /* 0x0000000a040d7981 */ /* 0x000ea2000c1e1900 */
[----:B------:R-:W-:Y:S01]  /*0800*/  BSSY.RECONVERGENT B0, `(.L_x_91) ;  /* 0x0000007000007945 */ /* 0x000fe20003800200 */
[----:B0-2---:R-:W-:-:S07]  /*0810*/  FMUL R13, R2, R13 ;  /* 0x0000000d020d7220 */ /* 0x005fce0000400000 */
.L_x_92:
[----:B------:R-:W0:Y:S01]  /*0820*/  LDS R10, [UR6] ;  /* 0x00000006ff0a7984 */ /* 0x000e220008000800 */
[----:B------:R-:W-:Y:S01]  /*0830*/  MOV R12, UR6 ;  /* 0x00000006000c7c02 */ /* 0x000fe20008000f00 */
[----:B0-----:R-:W-:-:S05]  /*0840*/  FADD R11, R13, R10 ;  /* 0x0000000a0d0b7221 */ /* 0x001fca0000000000 */
[----:B------:R-:W0:Y:S02]  /*0850*/  ATOMS.CAST.SPIN P0, [R12], R10, R11 ;  /* 0x0000000a0c00758d */ /* 0x000e24000180000b */
[----:B0-----:R-:W-:Y:S05]  /*0860*/  @!P0 BRA `(.L_x_92) ;  /* 0xfffffffc00ec8947 */ /* 0x001fea000383ffff */
[----:B------:R-:W-:Y:S05]  /*0870*/  BSYNC.RECONVERGENT B0 ;  /* 0x0000000000007941 */ /* 0x000fea0003800200 */
.L_x_91:
[----:B------:R-:W0:Y:S02]  /*0880*/  LDS R11, [UR5+0x4] ;  /* 0x00000405ff0b7984 */ /* 0x000e240008000800 */
[----:B0-----:R-:W-:-:S05]  /*0890*/  FMUL R11, R2, R11 ;  /* 0x0000000b020b7220 */ /* 0x001fca0000400000 */
[----:B------:R0:W-:Y:S04]  /*08a0*/  REDG.E.ADD.F32.FTZ.RN.STRONG.GPU desc[UR10][R6.64+0x4], R11 ;  /* 0x0000040b060079a6 */ /* 0x0001e8000c12f30a */
[----:B------:R-:W2:Y:S01]  /*08b0*/  LDG.E R13, desc[UR10][R4.64+0x4] ;  /* 0x0000040a040d7981 */ /* 0x000ea2000c1e1900 */
[----:B------:R-:W-:Y:S01]  /*08c0*/  BSSY.RECONVERGENT B0, `(.L_x_93) ;  /* 0x0000007000007945 */ /* 0x000fe20003800200 */
[----:B0-2---:R-:W-:-:S07]  /*08d0*/  FMUL R13, R2, R13 ;  /* 0x0000000d020d7220 */ /* 0x005fce0000400000 */
.L_x_94:
[----:B------:R-:W0:Y:S01]  /*08e0*/  LDS R10, [UR6+0x4] ;  /* 0x00000406ff0a7984 */ /* 0x000e220008000800 */
[----:B------:R-:W-:Y:S02]  /*08f0*/  IMAD.U32 R12, RZ, RZ, UR6 ;  /* 0x00000006ff0c7e24 */ /* 0x000fe4000f8e00ff */
[----:B0-----:R-:W-:-:S05]  /*0900*/  FADD R11, R13, R10 ;  /* 0x0000000a0d0b7221 */ /* 0x001fca0000000000 */
[----:B------:R-:W0:Y:S02]  /*0910*/  ATOMS.CAST.SPIN P0, [R12+0x4], R10, R11 ;  /* 0x0000040a0c00758d */ /* 0x000e24000180000b */
[----:B0-----:R-:W-:Y:S05]  /*0920*/  @!P0 BRA `(.L_x_94) ;  /* 0xfffffffc00ec8947 */ /* 0x001fea000383ffff */
[----:B------:R-:W-:Y:S05]  /*0930*/  BSYNC.RECONVERGENT B0 ;  /* 0x0000000000007941 */ /* 0x000fea0003800200 */
.L_x_93:
[----:B------:R-:W0:Y:S02]  /*0940*/  LDS R11, [UR5+0x8] ;  /* 0x00000805ff0b7984 */ /* 0x000e240008000800 */
[----:B0-----:R-:W-:-:S05]  /*0950*/  FMUL R11, R2, R11 ;  /* 0x0000000b020b7220 */ /* 0x001fca0000400000 */
[----:B------:R0:W-:Y:S04]  /*0960*/  REDG.E.ADD.F32.FTZ.RN.STRONG.GPU desc[UR10][R6.64+0x8], R11 ;  /* 0x0000080b060079a6 */ /* 0x0001e8000c12f30a */
[----:B------:R-:W2:Y:S01]  /*0970*/  LDG.E R13, desc[UR10][R4.64+0x8] ;  /* 0x0000080a040d7981 */ /* 0x000ea2000c1e1900 */
[----:B------:R-:W-:Y:S01]  /*0980*/  BSSY.RECONVERGENT B0, `(.L_x_95) ;  /* 0x0000007000007945 */ /* 0x000fe20003800200 */
[----:B0-2---:R-:W-:-:S07]  /*0990*/  FMUL R13, R2, R13 ;  /* 0x0000000d020d7220 */ /* 0x005fce0000400000 */
.L_x_96:
[----:B------:R-:W0:Y:S01]  /*09a0*/  LDS R10, [UR6+0x8] ;  /* 0x00000806ff0a7984 */ /* 0x000e220008000800 */
[----:B------:R-:W-:Y:S01]  /*09b0*/  MOV R12, UR6 ;  /* 0x00000006000c7c02 */ /* 0x000fe20008000f00 */
[----:B0-----:R-:W-:-:S05]  /*09c0*/  FADD R11, R13, R10 ;  /* 0x0000000a0d0b7221 */ /* 0x001fca0000000000 */
[----:B------:R-:W0:Y:S02]  /*09d0*/  ATOMS.CAST.SPIN P0, [R12+0x8], R10, R11 ;  /* 0x0000080a0c00758d */ /* 0x000e24000180000b */
[----:B0-----:R-:W-:Y:S05]  /*09e0*/  @!P0 BRA `(.L_x_96) ;  /* 0xfffffffc00ec8947 */ /* 0x001fea000383ffff */
[----:B------:R-:W-:Y:S05]  /*09f0*/  BSYNC.RECONVERGENT B0 ;  /* 0x0000000000007941 */ /* 0x000fea0003800200 */
.L_x_95:
[----:B------:R-:W0:Y:S02]  /*0a00*/  LDS R11, [UR5+0xc] ;  /* 0x00000c05ff0b7984 */ /* 0x000e240008000800 */
[----:B0-----:R-:W-:-:S05]  /*0a10*/  FMUL R11, R2, R11 ;  /* 0x0000000b020b7220 */ /* 0x001fca0000400000 */
[----:B------:R0:W-:Y:S04]  /*0a20*/  REDG.E.ADD.F32.FTZ.RN.STRONG.GPU desc[UR10][R6.64+0xc], R11 ;  /* 0x00000c0b060079a6 */ /* 0x0001e8000c12f30a */
[----:B------:R-:W2:Y:S01]  /*0a30*/  LDG.E R13, desc[UR10][R4.64+0xc] ;  /* 0x00000c0a040d7981 */ /* 0x000ea2000c1e1900 */
[----:B------:R-:W-:Y:S01]  /*0a40*/  BSSY.RECONVERGENT B0, `(.L_x_97) ;  /* 0x0000007000007945 */ /* 0x000fe20003800200 */
[----:B0-2---:R-:W-:-:S07]  /*0a50*/  FMUL R13, R2, R13 ;  /* 0x0000000d020d7220 */ /* 0x005fce0000400000 */
.L_x_98:
[----:B------:R-:W0:Y:S01]  /*0a60*/  LDS R10, [UR6+0xc] ;  /* 0x00000c06ff0a7984 */ /* 0x000e220008000800 */
[----:B------:R-:W-:Y:S01]  /*0a70*/  MOV R12, UR6 ;  /* 0x00000006000c7c02 */ /* 0x000fe20008000f00 */
[----:B0-----:R-:W-:-:S05]  /*0a80*/  FADD R11, R13, R10 ;  /* 0x0000000a0d0b7221 */ /* 0x001fca0000000000 */
[----:B------:R-:W0:Y:S02]  /*0a90*/  ATOMS.CAST.SPIN P0, [R12+0xc], R10, R11 ;  /* 0x00000c0a0c00758d */ /* 0x000e24000180000b */
[----:B0-----:R-:W-:Y:S05]  /*0aa0*/  @!P0 BRA `(.L_x_98) ;  /* 0xfffffffc00ec8947 */ /* 0x001fea000383ffff */
[----:B------:R-:W-:Y:S05]  /*0ab0*/  BSYNC.RECONVERGENT B0 ;  /* 0x0000000000007941 */ /* 0x000fea0003800200 */
.L_x_97:
        /* <DEDUP_REMOVED lines=9> */
.L_x_82:
        /* <DEDUP_REMOVED lines=29> */
.L_x_102:
[----:B------:R-:W0:Y:S01]  /*0d20*/  LDS R10, [UR7] ;  /* 0x00000007ff0a7984 */ /* 0x000e220008000800 */
[----:B------:R-:W-:Y:S01]  /*0d30*/  MOV R12, UR7 ;  /* 0x00000007000c7c02 */ /* 0x000fe20008000f00 */
[----:B0-----:R-:W-:-:S05]  /*0d40*/  FADD R11, R13, R10 ;  /* 0x0000000a0d0b7221 */ /* 0x001fca0000000000 */
[----:B------:R-:W0:Y:S02]  /*0d50*/  ATOMS.CAST.SPIN P0, [R12], R10, R11 ;  /* 0x0000000a0c00758d */ /* 0x000e24000180000b */
[----:B0-----:R-:W-:Y:S05]  /*0d60*/  @!P0 BRA `(.L_x_102) ;  /* 0xfffffffc00ec8947 */ /* 0x001fea000383ffff */
[----:B------:R-:W-:Y:S05]  /*0d70*/  BSYNC.RECONVERGENT B0 ;  /* 0x0000000000007941 */ /* 0x000fea0003800200 */
.L_x_101:
[----:B------:R-:W0:Y:S02]  /*0d80*/  LDS R11, [UR5+0x4] ;  /* 0x00000405ff0b7984 */ /* 0x000e240008000800 */
[----:B0-----:R-:W-:-:S05]  /*0d90*/  FMUL R11, R2, R11 ;  /* 0x0000000b020b7220 */ /* 0x001fca0000400000 */
[----:B------:R0:W-:Y:S04]  /*0da0*/  REDG.E.ADD.F32.FTZ.RN.STRONG.GPU desc[UR10][R4.64+0x4], R11 ;  /* 0x0000040b040079a6 */ /* 0x0001e8000c12f30a */
[----:B------:R-:W2:Y:S01]  /*0db0*/  LDG.E R13, desc[UR10][R6.64+0x4] ;  /* 0x0000040a060d7981 */ /* 0x000ea2000c1e1900 */
[----:B------:R-:W-:Y:S01]  /*0dc0*/  BSSY.RECONVERGENT B0, `(.L_x_103) ;  /* 0x0000007000007945 */ /* 0x000fe20003800200 */
[----:B0-2---:R-:W-:-:S07]  /*0dd0*/  FMUL R13, R2, R13 ;  /* 0x0000000d020d7220 */ /* 0x005fce0000400000 */
.L_x_104:
[----:B------:R-:W0:Y:S01]  /*0de0*/  LDS R10, [UR7+0x4] ;  /* 0x00000407ff0a7984 */ /* 0x000e220008000800 */
[----:B------:R-:W-:Y:S01]  /*0df0*/  MOV R12, UR7 ;  /* 0x00000007000c7c02 */ /* 0x000fe20008000f00 */
[----:B0-----:R-:W-:-:S05]  /*0e00*/  FADD R11, R13, R10 ;  /* 0x0000000a0d0b7221 */ /* 0x001fca0000000000 */
[----:B------:R-:W0:Y:S02]  /*0e10*/  ATOMS.CAST.SPIN P0, [R12+0x4], R10, R11 ;  /* 0x0000040a0c00758d */ /* 0x000e24000180000b */
[----:B0-----:R-:W-:Y:S05]  /*0e20*/  @!P0 BRA `(.L_x_104) ;  /* 0xfffffffc00ec8947 */ /* 0x001fea000383ffff */
[----:B------:R-:W-:Y:S05]  /*0e30*/  BSYNC.RECONVERGENT B0 ;  /* 0x0000000000007941 */ /* 0x000fea0003800200 */
.L_x_103:
[----:B------:R-:W0:Y:S02]  /*0e40*/  LDS R11, [UR5+0x8] ;  /* 0x00000805ff0b7984 */ /* 0x000e240008000800 */
[----:B0-----:R-:W-:-:S05]  /*0e50*/  FMUL R11, R2, R11 ;  /* 0x0000000b020b7220 */ /* 0x001fca0000400000 */
[----:B------:R0:W-:Y:S04]  /*0e60*/  REDG.E.ADD.F32.FTZ.RN.STRONG.GPU desc[UR10][R4.64+0x8], R11 ;  /* 0x0000080b040079a6 */ /* 0x0001e8000c12f30a */
[----:B------:R-:W2:Y:S01]  /*0e70*/  LDG.E R13, desc[UR10][R6.64+0x8] ;  /* 0x0000080a060d7981 */ /* 0x000ea2000c1e1900 */
[----:B------:R-:W-:Y:S01]  /*0e80*/  BSSY.RECONVERGENT B0, `(.L_x_105) ;  /* 0x0000007000007945 */ /* 0x000fe20003800200 */
[----:B0-2---:R-:W-:-:S07]  /*0e90*/  FMUL R13, R2, R13 ;  /* 0x0000000d020d7220 */ /* 0x005fce0000400000 */
.L_x_106:
[----:B------:R-:W0:Y:S01]  /*0ea0*/  LDS R10, [UR7+0x8] ;  /* 0x00000807ff0a7984 */ /* 0x000e220008000800 */
[----:B------:R-:W-:Y:S02]  /*0eb0*/  IMAD.U32 R12, RZ, RZ, UR7 ;  /* 0x00000007ff0c7e24 */ /* 0x000fe4000f8e00ff */
[----:B0-----:R-:W-:-:S05]  /*0ec0*/  FADD R11, R13, R10 ;  /* 0x0000000a0d0b7221 */ /* 0x001fca0000000000 */
[----:B------:R-:W0:Y:S02]  /*0ed0*/  ATOMS.CAST.SPIN P0, [R12+0x8], R10, R11 ;  /* 0x0000080a0c00758d */ /* 0x000e24000180000b */
[----:B0-----:R-:W-:Y:S05]  /*0ee0*/  @!P0 BRA `(.L_x_106) ;  /* 0xfffffffc00ec8947 */ /* 0x001fea000383ffff */
[----:B------:R-:W-:Y:S05]  /*0ef0*/  BSYNC.RECONVERGENT B0 ;  /* 0x0000000000007941 */ /* 0x000fea0003800200 */
.L_x_105:
[----:B------:R-:W0:Y:S02]  /*0f00*/  LDS R11, [UR5+0xc] ;  /* 0x00000c05ff0b7984 */ /* 0x000e240008000800 */
[----:B0-----:R-:W-:-:S05]  /*0f10*/  FMUL R11, R2, R11 ;  /* 0x0000000b020b7220 */ /* 0x001fca0000400000 */
[----:B------:R0:W-:Y:S04]  /*0f20*/  REDG.E.ADD.F32.FTZ.RN.STRONG.GPU desc[UR10][R4.64+0xc], R11 ;  /* 0x00000c0b040079a6 */ /* 0x0001e8000c12f30a */
[----:B------:R-:W2:Y:S01]  /*0f30*/  LDG.E R7, desc[UR10][R6.64+0xc] ;  /* 0x00000c0a06077981 */ /* 0x000ea2000c1e1900 */
[----:B------:R-:W-:Y:S01]  /*0f40*/  BSSY.RECONVERGENT B0, `(.L_x_107) ;  /* 0x0000007000007945 */ /* 0x000fe20003800200 */
[----:B0-2---:R-:W-:-:S07]  /*0f50*/  FMUL R13, R2, R7 ;  /* 0x00000007020d7220 */ /* 0x005fce0000400000 */
.L_x_108:
[----:B------:R-:W0:Y:S01]  /*0f60*/  LDS R4, [UR7+0xc] ;  /* 0x00000c07ff047984 */ /* 0x000e220008000800 */
[----:B------:R-:W-:Y:S01]  /*0f70*/  MOV R6, UR7 ;  /* 0x0000000700067c02 */ /* 0x000fe20008000f00 */
[----:B0-----:R-:W-:-:S05]  /*0f80*/  FADD R5, R13, R4 ;  /* 0x000000040d057221 */ /* 0x001fca0000000000 */
[----:B------:R-:W0:Y:S02]  /*0f90*/  ATOMS.CAST.SPIN P0, [R6+0xc], R4, R5 ;  /* 0x00000c040600758d */ /* 0x000e240001800005 */
[----:B0-----:R-:W-:Y:S05]  /*0fa0*/  @!P0 BRA `(.L_x_108) ;  /* 0xfffffffc00ec8947 */ /* 0x001fea000383ffff */
[----:B------:R-:W-:Y:S05]  /*0fb0*/  BSYNC.RECONVERGENT B0 ;  /* 0x0000000000007941 */ /* 0x000fea0003800200 */
.L_x_107:
[----:B------:R-:W-:-:S12]  /*0fc0*/  UIADD3 UR4, UPT, UPT, UR4, 0x4, URZ ;  /* 0x0000000404047890 */ /* 0x000fd8000fffe0ff */
.L_x_100:
        /* <DEDUP_REMOVED lines=27> */
.L_x_111:
[----:B------:R-:W0:Y:S01]  /*1180*/  LDS R10, [UR5] ;  /* 0x00000005ff0a7984 */ /* 0x000e220008000800 */
[----:B------:R-:W-:Y:S01]  /*1190*/  MOV R12, UR5 ;  /* 0x00000005000c7c02 */ /* 0x000fe20008000f00 */
[----:B0-----:R-:W-:-:S05]  /*11a0*/  FADD R11, R13, R10 ;  /* 0x0000000a0d0b7221 */ /* 0x001fca0000000000 */
[----:B------:R-:W0:Y:S02]  /*11b0*/  ATOMS.CAST.SPIN P0, [R12], R10, R11 ;  /* 0x0000000a0c00758d */ /* 0x000e24000180000b */
[----:B0-----:R-:W-:Y:S05]  /*11c0*/  @!P0 BRA `(.L_x_111) ;  /* 0xfffffffc00ec8947 */ /* 0x001fea000383ffff */
[----:B------:R-:W-:Y:S05]  /*11d0*/  BSYNC.RECONVERGENT B0 ;  /* 0x0000000000007941 */ /* 0x000fea0003800200 */
.L_x_110:
[----:B------:R-:W0:Y:S02]  /*11e0*/  LDS R11, [UR8+0x4] ;  /* 0x00000408ff0b7984 */ /* 0x000e240008000800 */
[----:B0-----:R-:W-:-:S05]  /*11f0*/  FMUL R11, R2, R11 ;  /* 0x0000000b020b7220 */ /* 0x001fca0000400000 */
[----:B------:R0:W-:Y:S04]  /*1200*/  REDG.E.ADD.F32.FTZ.RN.STRONG.GPU desc[UR10][R4.64+0x4], R11 ;  /* 0x0000040b040079a6 */ /* 0x0001e8000c12f30a */
[----:B------:R-:W2:Y:S01]  /*1210*/  LDG.E R7, desc[UR10][R6.64+0x4] ;  /* 0x0000040a06077981 */ /* 0x000ea2000c1e1900 */
[----:B------:R-:W-:Y:S01]  /*1220*/  BSSY.RECONVERGENT B0, `(.L_x_112) ;  /* 0x0000007000007945 */ /* 0x000fe20003800200 */
[----:B0-2---:R-:W-:-:S07]  /*1230*/  FMUL R13, R2, R7 ;  /* 0x00000007020d7220 */ /* 0x005fce0000400000 */
.L_x_113:
[----:B------:R-:W0:Y:S01]  /*1240*/  LDS R4, [UR5+0x4] ;  /* 0x00000405ff047984 */ /* 0x000e220008000800 */
[----:B------:R-:W-:Y:S01]  /*1250*/  MOV R6, UR5 ;  /* 0x0000000500067c02 */ /* 0x000fe20008000f00 */
[----:B0-----:R-:W-:-:S05]  /*1260*/  FADD R5, R13, R4 ;  /* 0x000000040d057221 */ /* 0x001fca0000000000 */
[----:B------:R-:W0:Y:S02]  /*1270*/  ATOMS.CAST.SPIN P0, [R6+0x4], R4, R5 ;  /* 0x000004040600758d */ /* 0x000e240001800005 */
[----:B0-----:R-:W-:Y:S05]  /*1280*/  @!P0 BRA `(.L_x_113) ;  /* 0xfffffffc00ec8947 */ /* 0x001fea000383ffff */
[----:B------:R-:W-:Y:S05]  /*1290*/  BSYNC.RECONVERGENT B0 ;  /* 0x0000000000007941 */ /* 0x000fea0003800200 */
.L_x_112:
[----:B------:R-:W-:-:S12]  /*12a0*/  UIADD3 UR4, UPT, UPT, UR4, 0x2, URZ ;  /* 0x0000000204047890 */ /* 0x000fd8000fffe0ff */
.L_x_109:
        /* <DEDUP_REMOVED lines=26> */
.L_x_114:
[----:B------:R-:W0:Y:S01]  /*1450*/  LDS R4, [UR5] ;  /* 0x00000005ff047984 */ /* 0x000e220008000800 */
[----:B------:R-:W-:Y:S01]  /*1460*/  MOV R2, UR5 ;  /* 0x0000000500027c02 */ /* 0x000fe20008000f00 */
[----:B0-----:R-:W-:-:S05]  /*1470*/  FADD R5, R9, R4 ;  /* 0x0000000409057221 */ /* 0x001fca0000000000 */
[----:B------:R-:W0:Y:S02]  /*1480*/  ATOMS.CAST.SPIN P0, [R2], R4, R5 ;  /* 0x000000040200758d */ /* 0x000e240001800005 */
[----:B0-----:R-:W-:Y:S05]  /*1490*/  @!P0 BRA `(.L_x_114) ;  /* 0xfffffffc00ec8947 */ /* 0x001fea000383ffff */
[----:B------:R-:W-:Y:S05]  /*14a0*/  BSYNC.RECONVERGENT B0 ;  /* 0x0000000000007941 */ /* 0x000fea0003800200 */
.L_x_81:
        /* <DEDUP_REMOVED lines=9> */
.L_x_115:
        /* <DEDUP_REMOVED lines=12> */
.L_x_116:
        /* <DEDUP_REMOVED lines=16> */
.L_x_247:


//--------------------- .text._Z17rpe_q_backward_v2ILj8EEviiiiiiPKiPKfS3_S3_PfS4_S4_ --------------------------
	.section	.text._Z17rpe_q_backward_v2ILj8EEviiiiiiPKiPKfS3_S3_PfS4_S4_,"ax",@progbits
	.align	128
        .global         _Z17rpe_q_backward_v2ILj8EEviiiiiiPKiPKfS3_S3_PfS4_S4_
        .type           _Z17rpe_q_backward_v2ILj8EEviiiiiiPKiPKfS3_S3_PfS4_S4_,@function
        .size           _Z17rpe_q_backward_v2ILj8EEviiiiiiPKiPKfS3_S3_PfS4_S4_,(.L_x_248 - _Z17rpe_q_backward_v2ILj8EEviiiiiiPKiPKfS3_S3_PfS4_S4_)
        .other          _Z17rpe_q_backward_v2ILj8EEviiiiiiPKiPKfS3_S3_PfS4_S4_,@"STO_CUDA_ENTRY STV_DEFAULT"
_Z17rpe_q_backward_v2ILj8EEviiiiiiPKiPKfS3_S3_PfS4_S4_:
.text._Z17rpe_q_backward_v2ILj8EEviiiiiiPKiPKfS3_S3_PfS4_S4_:
        /* <DEDUP_REMOVED lines=27> */
.L_x_119:
        /* <DEDUP_REMOVED lines=10> */
.L_x_118:
[----:B------:R-:W-:Y:S05]  /*0250*/  BSYNC.RECONVERGENT B0 ;  /* 0x0000000000007941 */ /* 0x000fea0003800200 */
.L_x_117:
        /* <DEDUP_REMOVED lines=37> */
.L_x_138:
[----:B------:R-:W0:Y:S02]  /*04b0*/  LDS R5, [UR5+-0x10] ;  /* 0xfffff005ff057984 */ /* 0x000e240008000800 */
[----:B0----5:R-:W-:Y:S01]  /*04c0*/  FMUL R11, R2, R5 ;  /* 0x00000005020b7220 */ /* 0x021fe20000400000 */
[----:B------:R-:W-:-:S04]  /*04d0*/  IMAD.MOV.U32 R5, RZ, RZ, R13 ;  /* 0x000000ffff057224 */ /* 0x000fc800078e000d */
[----:B------:R0:W-:Y:S04]  /*04e0*/  REDG.E.ADD.F32.FTZ.RN.STRONG.GPU desc[UR10][R6.64+-0x10], R11 ;  /* 0xfffff00b060079a6 */ /* 0x0001e8000c12f30a */
[----:B------:R-:W2:Y:S01]  /*04f0*/  LDG.E R13, desc[UR10][R4.64+-0x10] ;  /* 0xfffff00a040d7981 */ /* 0x000ea2000c1e1900 */
[----:B------:R-:W-:Y:S01]  /*0500*/  BSSY.RECONVERGENT B0, `(.L_x_122) ;  /* 0x0000007000007945 */ /* 0x000fe20003800200 */
[----:B0-2---:R-:W-:-:S07]  /*0510*/  FMUL R13, R2, R13 ;  /* 0x0000000d020d7220 */ /* 0x005fce0000400000 */
.L_x_123:
[----:B------:R-:W0:Y:S01]  /*0520*/  LDS R10, [UR6+-0x10] ;  /* 0xfffff006ff0a7984 */ /* 0x000e220008000800 */
[----:B------:R-:W-:Y:S01]  /*0530*/  MOV R12, UR6 ;  /* 0x00000006000c7c02 */ /* 0x000fe20008000f00 */
[----:B0-----:R-:W-:-:S05]  /*0540*/  FADD R11, R13, R10 ;  /* 0x0000000a0d0b7221 */ /* 0x001fca0000000000 */
[----:B------:R-:W0:Y:S02]  /*0550*/  ATOMS.CAST.SPIN P0, [R12+-0x10], R10, R11 ;  /* 0xfffff00a0c00758d */ /* 0x000e24000180000b */
[----:B0-----:R-:W-:Y:S05]  /*0560*/  @!P0 BRA `(.L_x_123) ;  /* 0xfffffffc00ec8947 */ /* 0x001fea000383ffff */
[----:B------:R-:W-:Y:S05]  /*0570*/  BSYNC.RECONVERGENT B0 ;  /* 0x0000000000007941 */ /* 0x000fea0003800200 */
.L_x_122:
[----:B------:R-:W0:Y:S02]  /*0580*/  LDS R11, [UR5+-0xc] ;  /* 0xfffff405ff0b7984 */ /* 0x000e240008000800 */
[----:B0-----:R-:W-:-:S05]  /*0590*/  FMUL R11, R2, R11 ;  /* 0x0000000b020b7220 */ /* 0x001fca0000400000 */
[----:B------:R0:W-:Y:S04]  /*05a0*/  REDG.E.ADD.F32.FTZ.RN.STRONG.GPU desc[UR10][R6.64+-0xc], R11 ;  /* 0xfffff40b060079a6 */ /* 0x0001e8000c12f30a */
[----:B------:R-:W2:Y:S01]  /*05b0*/  LDG.E R13, desc[UR10][R4.64+-0xc] ;  /* 0xfffff40a040d7981 */ /* 0x000ea2000c1e1900 */
[----:B------:R-:W-:Y:S01]  /*05c0*/  BSSY.RECONVERGENT B0, `(.L_x_124) ;  /* 0x0000007000007945 */ /* 0x000fe20003800200 */
[----:B0-2---:R-:W-:-:S07]  /*05d0*/  FMUL R13, R2, R13 ;  /* 0x0000000d020d7220 */ /* 0x005fce0000400000 */
.L_x_125:
[----:B------:R-:W0:Y:S01]  /*05e0*/  LDS R10, [UR6+-0xc] ;  /* 0xfffff406ff0a7984 */ /* 0x000e220008000800 */
[----:B------:R-:W-:Y:S01]  /*05f0*/  MOV R12, UR6 ;  /* 0x00000006000c7c02 */ /* 0x000fe20008000f00 */
[----:B0-----:R-:W-:-:S05]  /*0600*/  FADD R11, R13, R10 ;  /* 0x0000000a0d0b7221 */ /* 0x001fca0000000000 */
[----:B------:R-:W0:Y:S02]  /*0610*/  ATOMS.CAST.SPIN P0, [R12+-0xc], R10, R11 ;  /* 0xfffff40a0c00758d */ /* 0x000e24000180000b */
[----:B0-----:R-:W-:Y:S05]  /*0620*/  @!P0 BRA `(.L_x_125) ;  /* 0xfffffffc00ec8947 */ /* 0x001fea000383ffff */
[----:B------:R-:W-:Y:S05]  /*0630*/  BSYNC.RECONVERGENT B0 ;  /* 0x0000000000007941 */ /* 0x000fea0003800200 */
.L_x_124:
[----:B------:R-:W0:Y:S02]  /*0640*/  LDS R11, [UR5+-0x8] ;  /* 0xfffff805ff0b7984 */ /* 0x000e240008000800 */
[----:B0-----:R-:W-:-:S05]  /*0650*/  FMUL R11, R2, R11 ;  /* 0x0000000b020b7220 */ /* 0x001fca0000400000 */
[----:B------:R0:W-:Y:S04]  /*0660*/  REDG.E.ADD.F32.FTZ.RN.STRONG.GPU desc[UR10][R6.64+-0x8], R11 ;  /* 0xfffff80b060079a6 */ /* 0x0001e8000c12f30a */
[----:B------:R-:W2:Y:S01]  /*0670*/  LDG.E R13, desc[UR10][R4.64+-0x8] ;  /* 0xfffff80a040d7981 */ /* 0x000ea2000c1e1900 */
[----:B------:R-:W-:Y:S01]  /*0680*/  BSSY.RECONVERGENT B0, `(.L_x_126) ;  /* 0x0000007000007945 */ /* 0x000fe20003800200 */
[----:B0-2---:R-:W-:-:S07]  /*0690*/  FMUL R13, R2, R13 ;  /* 0x0000000d020d7220 */ /* 0x005fce0000400000 */
.L_x_127:
[----:B------:R-:W0:Y:S01]  /*06a0*/  LDS R10, [UR6+-0x8] ;  /* 0xfffff806ff0a7984 */ /* 0x000e220008000800 */
[----:B------:R-:W-:Y:S02]  /*06b0*/  IMAD.U32 R12, RZ, RZ, UR6 ;  /* 0x00000006ff0c7e24 */ /* 0x000fe4000f8e00ff */
[----:B0-----:R-:W-:-:S05]  /*06c0*/  FADD R11, R13, R10 ;  /* 0x0000000a0d0b7221 */ /* 0x001fca0000000000 */
[----:B------:R-:W0:Y:S02]  /*06d0*/  ATOMS.CAST.SPIN P0, [R12+-0x8], R10, R11 ;  /* 0xfffff80a0c00758d */ /* 0x000e24000180000b */
[----:B0-----:R-:W-:Y:S05]  /*06e0*/  @!P0 BRA `(.L_x_127) ;  /* 0xfffffffc00ec8947 */ /* 0x001fea000383ffff */
[----:B------:R-:W-:Y:S05]  /*06f0*/  BSYNC.RECONVERGENT B0 ;  /* 0x0000000000007941 */ /* 0x000fea0003800200 */
.L_x_126:
[----:B------:R-:W0:Y:S02]  /*0700*/  LDS R11, [UR5+-0x4] ;  /* 0xfffffc05ff0b7984 */ /* 0x000e240008000800 */
[----:B0-----:R-:W-:-:S05]  /*0710*/  FMUL R11, R2, R11 ;  /* 0x0000000b020b7220 */ /* 0x001fca0000400000 */
[----:B------:R0:W-:Y:S04]  /*0720*/  REDG.E.ADD.F32.FTZ.RN.STRONG.GPU desc[UR10][R6.64+-0x4], R11 ;  /* 0xfffffc0b060079a6 */ /* 0x0001e8000c12f30a */
[----:B------:R-:W2:Y:S01]  /*0730*/  LDG.E R13, desc[UR10][R4.64+-0x4] ;  /* 0xfffffc0a040d7981 */ /* 0x000ea2000c1e1900 */
[----:B------:R-:W-:Y:S01]  /*0740*/  BSSY.RECONVERGENT B0, `(.L_x_128) ;  /* 0x0000007000007945 */ /* 0x000fe20003800200 */
[----:B0-2---:R-:W-:-:S07]  /*0750*/  FMUL R13, R2, R13 ;  /* 0x0000000d020d7220 */ /* 0x005fce0000400000 */
.L_x_129:
[----:B------:R-:W0:Y:S01]  /*0760*/  LDS R10, [UR6+-0x4] ;  /* 0xfffffc06ff0a7984 */ /* 0x000e220008000800 */
[----:B------:R-:W-:Y:S01]  /*0770*/  MOV R12, UR6 ;  /* 0x00000006000c7c02 */ /* 0x000fe20008000f00 */
[----:B0-----:R-:W-:-:S05]  /*0780*/  FADD R11, R13, R10 ;  /* 0x0000000a0d0b7221 */ /* 0x001fca0000000000 */
[----:B------:R-:W0:Y:S02]  /*0790*/  ATOMS.CAST.SPIN P0, [R12+-0x4], R10, R11 ;  /* 0xfffffc0a0c00758d */ /* 0x000e24000180000b */
[----:B0-----:R-:W-:Y:S05]  /*07a0*/  @!P0 BRA `(.L_x_129) ;  /* 0xfffffffc00ec8947 */ /* 0x001fea000383ffff */
[----:B------:R-:W-:Y:S05]  /*07b0*/  BSYNC.RECONVERGENT B0 ;  /* 0x0000000000007941 */ /* 0x000fea0003800200 */
.L_x_128:
[----:B------:R-:W0:Y:S02]  /*07c0*/  LDS R11, [UR5] ;  /* 0x00000005ff0b7984 */ /* 0x000e240008000800 */
[----:B0-----:R-:W-:-:S05]  /*07d0*/  FMUL R11, R2, R11 ;  /* 0x0000000b020b7220 */ /* 0x001fca0000400000 */
[----:B------:R0:W-:Y:S04]  /*07e0*/  REDG.E.ADD.F32.FTZ.RN.STRONG.GPU desc[UR10][R6.64], R11 ;  /* 0x0000000b060079a6 */ /* 0x0001e8000c12f30a */
[----:B------:R-:W2:Y:S01]  /*07f0*/  LDG.E R13, desc[UR10][R4.64] ;  /* 0x0000000a040d7981 */ /* 0x000ea2000c1e1900 */
[----:B------:R-:W-:Y:S01]  /*0800*/  BSSY.RECONVERGENT B0, `(.L_x_130) ;  /* 0x0000007000007945 */ /* 0x000fe20003800200 */
[----:B0-2---:R-:W-:-:S07]  /*0810*/  FMUL R13, R2, R13 ;  /* 0x0000000d020d7220 */ /* 0x005fce0000400000 */
.L_x_131:
[----:B------:R-:W0:Y:S01]  /*0820*/  LDS R10, [UR6] ;  /* 0x00000006ff0a7984 */ /* 0x000e220008000800 */
[----:B------:R-:W-:Y:S01]  /*0830*/  MOV R12, UR6 ;  /* 0x00000006000c7c02 */ /* 0x000fe20008000f00 */
[----:B0-----:R-:W-:-:S05]  /*0840*/  FADD R11, R13, R10 ;  /* 0x0000000a0d0b7221 */ /* 0x001fca0000000000 */
[----:B------:R-:W0:Y:S02]  /*0850*/  ATOMS.CAST.SPIN P0, [R12], R10, R11 ;  /* 0x0000000a0c00758d */ /* 0x000e24000180000b */
[----:B0-----:R-:W-:Y:S05]  /*0860*/  @!P0 BRA `(.L_x_131) ;  /* 0xfffffffc00ec8947 */ /* 0x001fea000383ffff */
[----:B------:R-:W-:Y:S05]  /*0870*/  BSYNC.RECONVERGENT B0 ;  /* 0x0000000000007941 */ /* 0x000fea0003800200 */
.L_x_130:
[----:B------:R-:W0:Y:S02]  /*0880*/  LDS R11, [UR5+0x4] ;  /* 0x00000405ff0b7984 */ /* 0x000e240008000800 */
[----:B0-----:R-:W-:-:S05]  /*0890*/  FMUL R11, R2, R11 ;  /* 0x0000000b020b7220 */ /* 0x001fca0000400000 */
[----:B------:R0:W-:Y:S04]  /*08a0*/  REDG.E.ADD.F32.FTZ.RN.STRONG.GPU desc[UR10][R6.64+0x4], R11 ;  /* 0x0000040b060079a6 */ /* 0x0001e8000c12f30a */
[----:B------:R-:W2:Y:S01]  /*08b0*/  LDG.E R13, desc[UR10][R4.64+0x4] ;  /* 0x0000040a040d7981 */ /* 0x000ea2000c1e1900 */
[----:B------:R-:W-:Y:S01]  /*08c0*/  BSSY.RECONVERGENT B0, `(.L_x_132) ;  /* 0x0000007000007945 */ /* 0x000fe20003800200 */
[----:B0-2---:R-:W-:-:S07]  /*08d0*/  FMUL R13, R2, R13 ;  /* 0x0000000d020d7220 */ /* 0x005fce0000400000 */
.L_x_133:
[----:B------:R-:W0:Y:S01]  /*08e0*/  LDS R10, [UR6+0x4] ;  /* 0x00000406ff0a7984 */ /* 0x000e220008000800 */
[----:B------:R-:W-:Y:S02]  /*08f0*/  IMAD.U32 R12, RZ, RZ, UR6 ;  /* 0x00000006ff0c7e24 */ /* 0x000fe4000f8e00ff */
[----:B0-----:R-:W-:-:S05]  /*0900*/  FADD R11, R13, R10 ;  /* 0x0000000a0d0b7221 */ /* 0x001fca0000000000 */
[----:B------:R-:W0:Y:S02]  /*0910*/  ATOMS.CAST.SPIN P0, [R12+0x4], R10, R11 ;  /* 0x0000040a0c00758d */ /* 0x000e24000180000b */
[----:B0-----:R-:W-:Y:S05]  /*0920*/  @!P0 BRA `(.L_x_133) ;  /* 0xfffffffc00ec8947 */ /* 0x001fea000383ffff */
[----:B------:R-:W-:Y:S05]  /*0930*/  BSYNC.RECONVERGENT B0 ;  /* 0x0000000000007941 */ /* 0x000fea0003800200 */
.L_x_132:
[----:B------:R-:W0:Y:S02]  /*0940*/  LDS R11, [UR5+0x8] ;  /* 0x00000805ff0b7984 */ /* 0x000e240008000800 */
[----:B0-----:R-:W-:-:S05]  /*0950*/  FMUL R11, R2, R11 ;  /* 0x0000000b020b7220 */ /* 0x001fca0000400000 */
[----:B------:R0:W-:Y:S04]  /*0960*/  REDG.E.ADD.F32.FTZ.RN.STRONG.GPU desc[UR10][R6.64+0x8], R11 ;  /* 0x0000080b060079a6 */ /* 0x0001e8000c12f30a */
[----:B------:R-:W2:Y:S01]  /*0970*/  LDG.E R13, desc[UR10][R4.64+0x8] ;  /* 0x0000080a040d7981 */ /* 0x000ea2000c1e1900 */
[----:B------:R-:W-:Y:S01]  /*0980*/  BSSY.RECONVERGENT B0, `(.L_x_134) ;  /* 0x0000007000007945 */ /* 0x000fe20003800200 */
[----:B0-2---:R-:W-:-:S07]  /*0990*/  FMUL R13, R2, R13 ;  /* 0x0000000d020d7220 */ /* 0x005fce0000400000 */
.L_x_135:
[----:B------:R-:W0:Y:S01]  /*09a0*/  LDS R10, [UR6+0x8] ;  /* 0x00000806ff0a7984 */ /* 0x000e220008000800 */
[----:B------:R-:W-:Y:S01]  /*09b0*/  MOV R12, UR6 ;  /* 0x00000006000c7c02 */ /* 0x000fe20008000f00 */
[----:B0-----:R-:W-:-:S05]  /*09c0*/  FADD R11, R13, R10 ;  /* 0x0000000a0d0b7221 */ /* 0x001fca0000000000 */
[----:B------:R-:W0:Y:S02]  /*09d0*/  ATOMS.CAST.SPIN P0, [R12+0x8], R10, R11 ;  /* 0x0000080a0c00758d */ /* 0x000e24000180000b */
[----:B0-----:R-:W-:Y:S05]  /*09e0*/  @!P0 BRA `(.L_x_135) ;  /* 0xfffffffc00ec8947 */ /* 0x001fea000383ffff */
[----:B------:R-:W-:Y:S05]  /*09f0*/  BSYNC.RECONVERGENT B0 ;  /* 0x0000000000007941 */ /* 0x000fea0003800200 */
.L_x_134:
[----:B------:R-:W0:Y:S02]  /*0a00*/  LDS R11, [UR5+0xc] ;  /* 0x00000c05ff0b7984 */ /* 0x000e240008000800 */
[----:B0-----:R-:W-:-:S05]  /*0a10*/  FMUL R11, R2, R11 ;  /* 0x0000000b020b7220 */ /* 0x001fca0000400000 */
[----:B------:R0:W-:Y:S04]  /*0a20*/  REDG.E.ADD.F32.FTZ.RN.STRONG.GPU desc[UR10][R6.64+0xc], R11 ;  /* 0x00000c0b060079a6 */ /* 0x0001e8000c12f30a */
[----:B------:R-:W2:Y:S01]  /*0a30*/  LDG.E R13, desc[UR10][R4.64+0xc] ;  /* 0x00000c0a040d7981 */ /* 0x000ea2000c1e1900 */
[----:B------:R-:W-:Y:S01]  /*0a40*/  BSSY.RECONVERGENT B0, `(.L_x_136) ;  /* 0x0000007000007945 */ /* 0x000fe20003800200 */
[----:B0-2---:R-:W-:-:S07]  /*0a50*/  FMUL R13, R2, R13 ;  /* 0x0000000d020d7220 */ /* 0x005fce0000400000 */
.L_x_137:
[----:B------:R-:W0:Y:S01]  /*0a60*/  LDS R10, [UR6+0xc] ;  /* 0x00000c06ff0a7984 */ /* 0x000e220008000800 */
[----:B------:R-:W-:Y:S01]  /*0a70*/  MOV R12, UR6 ;  /* 0x00000006000c7c02 */ /* 0x000fe20008000f00 */
[----:B0-----:R-:W-:-:S05]  /*0a80*/  FADD R11, R13, R10 ;  /* 0x0000000a0d0b7221 */ /* 0x001fca0000000000 */
[----:B------:R-:W0:Y:S02]  /*0a90*/  ATOMS.CAST.SPIN P0, [R12+0xc], R10, R11 ;  /* 0x00000c0a0c00758d */ /* 0x000e24000180000b */
[----:B0-----:R-:W-:Y:S05]  /*0aa0*/  @!P0 BRA `(.L_x_137) ;  /* 0xfffffffc00ec8947 */ /* 0x001fea000383ffff */
[----:B------:R-:W-:Y:S05]  /*0ab0*/  BSYNC.RECONVERGENT B0 ;  /* 0x0000000000007941 */ /* 0x000fea0003800200 */
.L_x_136:
        /* <DEDUP_REMOVED lines=9> */
.L_x_121:
        /* <DEDUP_REMOVED lines=29> */
.L_x_141:
[----:B------:R-:W0:Y:S01]  /*0d20*/  LDS R10, [UR7] ;  /* 0x00000007ff0a7984 */ /* 0x000e220008000800 */
[----:B------:R-:W-:Y:S01]  /*0d30*/  MOV R12, UR7 ;  /* 0x00000007000c7c02 */ /* 0x000fe20008000f00 */
[----:B0-----:R-:W-:-:S05]  /*0d40*/  FADD R11, R13, R10 ;  /* 0x0000000a0d0b7221 */ /* 0x001fca0000000000 */
[----:B------:R-:W0:Y:S02]  /*0d50*/  ATOMS.CAST.SPIN P0, [R12], R10, R11 ;  /* 0x0000000a0c00758d */ /* 0x000e24000180000b */
[----:B0-----:R-:W-:Y:S05]  /*0d60*/  @!P0 BRA `(.L_x_141) ;  /* 0xfffffffc00ec8947 */ /* 0x001fea000383ffff */
[----:B------:R-:W-:Y:S05]  /*0d70*/  BSYNC.RECONVERGENT B0 ;  /* 0x0000000000007941 */ /* 0x000fea0003800200 */
.L_x_140:
[----:B------:R-:W0:Y:S02]  /*0d80*/  LDS R11, [UR5+0x4] ;  /* 0x00000405ff0b7984 */ /* 0x000e240008000800 */
[----:B0-----:R-:W-:-:S05]  /*0d90*/  FMUL R11, R2, R11 ;  /* 0x0000000b020b7220 */ /* 0x001fca0000400000 */
[----:B------:R0:W-:Y:S04]  /*0da0*/  REDG.E.ADD.F32.FTZ.RN.STRONG.GPU desc[UR10][R4.64+0x4], R11 ;  /* 0x0000040b040079a6 */ /* 0x0001e8000c12f30a */
[----:B------:R-:W2:Y:S01]  /*0db0*/  LDG.E R13, desc[UR10][R6.64+0x4] ;  /* 0x0000040a060d7981 */ /* 0x000ea2000c1e1900 */
[----:B------:R-:W-:Y:S01]  /*0dc0*/  BSSY.RECONVERGENT B0, `(.L_x_142) ;  /* 0x0000007000007945 */ /* 0x000fe20003800200 */
[----:B0-2---:R-:W-:-:S07]  /*0dd0*/  FMUL R13, R2, R13 ;  /* 0x0000000d020d7220 */ /* 0x005fce0000400000 */
.L_x_143:
[----:B------:R-:W0:Y:S01]  /*0de0*/  LDS R10, [UR7+0x4] ;  /* 0x00000407ff0a7984 */ /* 0x000e220008000800 */
[----:B------:R-:W-:Y:S01]  /*0df0*/  MOV R12, UR7 ;  /* 0x00000007000c7c02 */ /* 0x000fe20008000f00 */
[----:B0-----:R-:W-:-:S05]  /*0e00*/  FADD R11, R13, R10 ;  /* 0x0000000a0d0b7221 */ /* 0x001fca0000000000 */
[----:B------:R-:W0:Y:S02]  /*0e10*/  ATOMS.CAST.SPIN P0, [R12+0x4], R10, R11 ;  /* 0x0000040a0c00758d */ /* 0x000e24000180000b */
[----:B0-----:R-:W-:Y:S05]  /*0e20*/  @!P0 BRA `(.L_x_143) ;  /* 0xfffffffc00ec8947 */ /* 0x001fea000383ffff */
[----:B------:R-:W-:Y:S05]  /*0e30*/  BSYNC.RECONVERGENT B0 ;  /* 0x0000000000007941 */ /* 0x000fea0003800200 */
.L_x_142:
[----:B------:R-:W0:Y:S02]  /*0e40*/  LDS R11, [UR5+0x8] ;  /* 0x00000805ff0b7984 */ /* 0x000e240008000800 */
[----:B0-----:R-:W-:-:S05]  /*0e50*/  FMUL R11, R2, R11 ;  /* 0x0000000b020b7220 */ /* 0x001fca0000400000 */
[----:B------:R0:W-:Y:S04]  /*0e60*/  REDG.E.ADD.F32.FTZ.RN.STRONG.GPU desc[UR10][R4.64+0x8], R11 ;  /* 0x0000080b040079a6 */ /* 0x0001e8000c12f30a */
[----:B------:R-:W2:Y:S01]  /*0e70*/  LDG.E R13, desc[UR10][R6.64+0x8] ;  /* 0x0000080a060d7981 */ /* 0x000ea2000c1e1900 */
[----:B------:R-:W-:Y:S01]  /*0e80*/  BSSY.RECONVERGENT B0, `(.L_x_144) ;  /* 0x0000007000007945 */ /* 0x000fe20003800200 */
[----:B0-2---:R-:W-:-:S07]  /*0e90*/  FMUL R13, R2, R13 ;  /* 0x0000000d020d7220 */ /* 0x005fce0000400000 */
.L_x_145:
[----:B------:R-:W0:Y:S01]  /*0ea0*/  LDS R10, [UR7+0x8] ;  /* 0x00000807ff0a7984 */ /* 0x000e220008000800 */
[----:B------:R-:W-:Y:S02]  /*0eb0*/  IMAD.U32 R12, RZ, RZ, UR7 ;  /* 0x00000007ff0c7e24 */ /* 0x000fe4000f8e00ff */
[----:B0-----:R-:W-:-:S05]  /*0ec0*/  FADD R11, R13, R10 ;  /* 0x0000000a0d0b7221 */ /* 0x001fca0000000000 */
[----:B------:R-:W0:Y:S02]  /*0ed0*/  ATOMS.CAST.SPIN P0, [R12+0x8], R10, R11 ;  /* 0x0000080a0c00758d */ /* 0x000e24000180000b */
[----:B0-----:R-:W-:Y:S05]  /*0ee0*/  @!P0 BRA `(.L_x_145) ;  /* 0xfffffffc00ec8947 */ /* 0x001fea000383ffff */
[----:B------:R-:W-:Y:S05]  /*0ef0*/  BSYNC.RECONVERGENT B0 ;  /* 0x0000000000007941 */ /* 0x000fea0003800200 */
.L_x_144:
[----:B------:R-:W0:Y:S02]  /*0f00*/  LDS R11, [UR5+0xc] ;  /* 0x00000c05ff0b7984 */ /* 0x000e240008000800 */
[----:B0-----:R-:W-:-:S05]  /*0f10*/  FMUL R11, R2, R11 ;  /* 0x0000000b020b7220 */ /* 0x001fca0000400000 */
[----:B------:R0:W-:Y:S04]  /*0f20*/  REDG.E.ADD.F32.FTZ.RN.STRONG.GPU desc[UR10][R4.64+0xc], R11 ;  /* 0x00000c0b040079a6 */ /* 0x0001e8000c12f30a */
[----:B------:R-:W2:Y:S01]  /*0f30*/  LDG.E R7, desc[UR10][R6.64+0xc] ;  /* 0x00000c0a06077981 */ /* 0x000ea2000c1e1900 */
[----:B------:R-:W-:Y:S01]  /*0f40*/  BSSY.RECONVERGENT B0, `(.L_x_146) ;  /* 0x0000007000007945 */ /* 0x000fe20003800200 */
[----:B0-2---:R-:W-:-:S07]  /*0f50*/  FMUL R13, R2, R7 ;  /* 0x00000007020d7220 */ /* 0x005fce0000400000 */
.L_x_147:
[----:B------:R-:W0:Y:S01]  /*0f60*/  LDS R4, [UR7+0xc] ;  /* 0x00000c07ff047984 */ /* 0x000e220008000800 */
[----:B------:R-:W-:Y:S01]  /*0f70*/  MOV R6, UR7 ;  /* 0x0000000700067c02 */ /* 0x000fe20008000f00 */
[----:B0-----:R-:W-:-:S05]  /*0f80*/  FADD R5, R13, R4 ;  /* 0x000000040d057221 */ /* 0x001fca0000000000 */
[----:B------:R-:W0:Y:S02]  /*0f90*/  ATOMS.CAST.SPIN P0, [R6+0xc], R4, R5 ;  /* 0x00000c040600758d */ /* 0x000e240001800005 */
[----:B0-----:R-:W-:Y:S05]  /*0fa0*/  @!P0 BRA `(.L_x_147) ;  /* 0xfffffffc00ec8947 */ /* 0x001fea000383ffff */
[----:B------:R-:W-:Y:S05]  /*0fb0*/  BSYNC.RECONVERGENT B0 ;  /* 0x0000000000007941 */ /* 0x000fea0003800200 */
.L_x_146:
[----:B------:R-:W-:-:S12]  /*0fc0*/  UIADD3 UR4, UPT, UPT, UR4, 0x4, URZ ;  /* 0x0000000404047890 */ /* 0x000fd8000fffe0ff */
.L_x_139:
        /* <DEDUP_REMOVED lines=27> */
.L_x_150:
[----:B------:R-:W0:Y:S01]  /*1180*/  LDS R10, [UR5] ;  /* 0x00000005ff0a7984 */ /* 0x000e220008000800 */
[----:B------:R-:W-:Y:S01]  /*1190*/  MOV R12, UR5 ;  /* 0x00000005000c7c02 */ /* 0x000fe20008000f00 */
[----:B0-----:R-:W-:-:S05]  /*11a0*/  FADD R11, R13, R10 ;  /* 0x0000000a0d0b7221 */ /* 0x001fca0000000000 */
[----:B------:R-:W0:Y:S02]  /*11b0*/  ATOMS.CAST.SPIN P0, [R12], R10, R11 ;  /* 0x0000000a0c00758d */ /* 0x000e24000180000b */
[----:B0-----:R-:W-:Y:S05]  /*11c0*/  @!P0 BRA `(.L_x_150) ;  /* 0xfffffffc00ec8947 */ /* 0x001fea000383ffff */
[----:B------:R-:W-:Y:S05]  /*11d0*/  BSYNC.RECONVERGENT B0 ;  /* 0x0000000000007941 */ /* 0x000fea0003800200 */
.L_x_149:
[----:B------:R-:W0:Y:S02]  /*11e0*/  LDS R11, [UR8+0x4] ;  /* 0x00000408ff0b7984 */ /* 0x000e240008000800 */
[----:B0-----:R-:W-:-:S05]  /*11f0*/  FMUL R11, R2, R11 ;  /* 0x0000000b020b7220 */ /* 0x001fca0000400000 */
[----:B------:R0:W-:Y:S04]  /*1200*/  REDG.E.ADD.F32.FTZ.RN.STRONG.GPU desc[UR10][R4.64+0x4], R11 ;  /* 0x0000040b040079a6 */ /* 0x0001e8000c12f30a */
[----:B------:R-:W2:Y:S01]  /*1210*/  LDG.E R7, desc[UR10][R6.64+0x4] ;  /* 0x0000040a06077981 */ /* 0x000ea2000c1e1900 */
[----:B------:R-:W-:Y:S01]  /*1220*/  BSSY.RECONVERGENT B0, `(.L_x_151) ;  /* 0x0000007000007945 */ /* 0x000fe20003800200 */
[----:B0-2---:R-:W-:-:S07]  /*1230*/  FMUL R13, R2, R7 ;  /* 0x00000007020d7220 */ /* 0x005fce0000400000 */
.L_x_152:
[----:B------:R-:W0:Y:S01]  /*1240*/  LDS R4, [UR5+0x4] ;  /* 0x00000405ff047984 */ /* 0x000e220008000800 */
[----:B------:R-:W-:Y:S01]  /*1250*/  MOV R6, UR5 ;  /* 0x0000000500067c02 */ /* 0x000fe20008000f00 */
[----:B0-----:R-:W-:-:S05]  /*1260*/  FADD R5, R13, R4 ;  /* 0x000000040d057221 */ /* 0x001fca0000000000 */
[----:B------:R-:W0:Y:S02]  /*1270*/  ATOMS.CAST.SPIN P0, [R6+0x4], R4, R5 ;  /* 0x000004040600758d */ /* 0x000e240001800005 */
[----:B0-----:R-:W-:Y:S05]  /*1280*/  @!P0 BRA `(.L_x_152) ;  /* 0xfffffffc00ec8947 */ /* 0x001fea000383ffff */
[----:B------:R-:W-:Y:S05]  /*1290*/  BSYNC.RECONVERGENT B0 ;  /* 0x0000000000007941 */ /* 0x000fea0003800200 */
.L_x_151:
[----:B------:R-:W-:-:S12]  /*12a0*/  UIADD3 UR4, UPT, UPT, UR4, 0x2, URZ ;  /* 0x0000000204047890 */ /* 0x000fd8000fffe0ff */
.L_x_148:
        /* <DEDUP_REMOVED lines=26> */
.L_x_153:
[----:B------:R-:W0:Y:S01]  /*1450*/  LDS R4, [UR5] ;  /* 0x00000005ff047984 */ /* 0x000e220008000800 */
[----:B------:R-:W-:Y:S01]  /*1460*/  MOV R2, UR5 ;  /* 0x0000000500027c02 */ /* 0x000fe20008000f00 */
[----:B0-----:R-:W-:-:S05]  /*1470*/  FADD R5, R9, R4 ;  /* 0x0000000409057221 */ /* 0x001fca0000000000 */
[----:B------:R-:W0:Y:S02]  /*1480*/  ATOMS.CAST.SPIN P0, [R2], R4, R5 ;  /* 0x000000040200758d */ /* 0x000e240001800005 */
[----:B0-----:R-:W-:Y:S05]  /*1490*/  @!P0 BRA `(.L_x_153) ;  /* 0xfffffffc00ec8947 */ /* 0x001fea000383ffff */
[----:B------:R-:W-:Y:S05]  /*14a0*/  BSYNC.RECONVERGENT B0 ;  /* 0x0000000000007941 */ /* 0x000fea0003800200 */
.L_x_120:
        /* <DEDUP_REMOVED lines=9> */
.L_x_154:
        /* <DEDUP_REMOVED lines=12> */
.L_x_155:
        /* <DEDUP_REMOVED lines=16> */
.L_x_248:


//--------------------- .text._Z17rpe_q_backward_v2ILj4EEviiiiiiPKiPKfS3_S3_PfS4_S4_ --------------------------
	.section	.text._Z17rpe_q_backward_v2ILj4EEviiiiiiPKiPKfS3_S3_PfS4_S4_,"ax",@progbits
	.align	128
        .global         _Z17rpe_q_backward_v2ILj4EEviiiiiiPKiPKfS3_S3_PfS4_S4_
        .type           _Z17rpe_q_backward_v2ILj4EEviiiiiiPKiPKfS3_S3_PfS4_S4_,@function
        .size           _Z17rpe_q_backward_v2ILj4EEviiiiiiPKiPKfS3_S3_PfS4_S4_,(.L_x_249 - _Z17rpe_q_backward_v2ILj4EEviiiiiiPKiPKfS3_S3_PfS4_S4_)
        .other          _Z17rpe_q_backward_v2ILj4EEviiiiiiPKiPKfS3_S3_PfS4_S4_,@"STO_CUDA_ENTRY STV_DEFAULT"
_Z17rpe_q_backward_v2ILj4EEviiiiiiPKiPKfS3_S3_PfS4_S4_:
.text._Z17rpe_q_backward_v2ILj4EEviiiiiiPKiPKfS3_S3_PfS4_S4_:
        /* <DEDUP_REMOVED lines=27> */
.L_x_158:
        /* <DEDUP_REMOVED lines=10> */
.L_x_157:
[----:B------:R-:W-:Y:S05]  /*0250*/  BSYNC.RECONVERGENT B0 ;  /* 0x0000000000007941 */ /* 0x000fea0003800200 */
.L_x_156:
        /* <DEDUP_REMOVED lines=37> */
.L_x_177:
[----:B------:R-:W0:Y:S02]  /*04b0*/  LDS R5, [UR5+-0x10] ;  /* 0xfffff005ff057984 */ /* 0x000e240008000800 */
[----:B0----5:R-:W-:Y:S01]  /*04c0*/  FMUL R11, R2, R5 ;  /* 0x00000005020b7220 */ /* 0x021fe20000400000 */
[----:B------:R-:W-:-:S04]  /*04d0*/  IMAD.MOV.U32 R5, RZ, RZ, R13 ;  /* 0x000000ffff057224 */ /* 0x000fc800078e000d */
[----:B------:R0:W-:Y:S04]  /*04e0*/  REDG.E.ADD.F32.FTZ.RN.STRONG.GPU desc[UR10][R6.64+-0x10], R11 ;  /* 0xfffff00b060079a6 */ /* 0x0001e8000c12f30a */
[----:B------:R-:W2:Y:S01]  /*04f0*/  LDG.E R13, desc[UR10][R4.64+-0x10] ;  /* 0xfffff00a040d7981 */ /* 0x000ea2000c1e1900 */
[----:B------:R-:W-:Y:S01]  /*0500*/  BSSY.RECONVERGENT B0, `(.L_x_161) ;  /* 0x0000007000007945 */ /* 0x000fe20003800200 */
[----:B0-2---:R-:W-:-:S07]  /*0510*/  FMUL R13, R2, R13 ;  /* 0x0000000d020d7220 */ /* 0x005fce0000400000 */
.L_x_162:
[----:B------:R-:W0:Y:S01]  /*0520*/  LDS R10, [UR6+-0x10] ;  /* 0xfffff006ff0a7984 */ /* 0x000e220008000800 */
[----:B------:R-:W-:Y:S01]  /*0530*/  MOV R12, UR6 ;  /* 0x00000006000c7c02 */ /* 0x000fe20008000f00 */
[----:B0-----:R-:W-:-:S05]  /*0540*/  FADD R11, R13, R10 ;  /* 0x0000000a0d0b7221 */ /* 0x001fca0000000000 */
[----:B------:R-:W0:Y:S02]  /*0550*/  ATOMS.CAST.SPIN P0, [R12+-0x10], R10, R11 ;  /* 0xfffff00a0c00758d */ /* 0x000e24000180000b */
[----:B0-----:R-:W-:Y:S05]  /*0560*/  @!P0 BRA `(.L_x_162) ;  /* 0xfffffffc00ec8947 */ /* 0x001fea000383ffff */
[----:B------:R-:W-:Y:S05]  /*0570*/  BSYNC.RECONVERGENT B0 ;  /* 0x0000000000007941 */ /* 0x000fea0003800200 */
.L_x_161:
[----:B------:R-:W0:Y:S02]  /*0580*/  LDS R11, [UR5+-0xc] ;  /* 0xfffff405ff0b7984 */ /* 0x000e240008000800 */
[----:B0-----:R-:W-:-:S05]  /*0590*/  FMUL R11, R2, R11 ;  /* 0x0000000b020b7220 */ /* 0x001fca0000400000 */
[----:B------:R0:W-:Y:S04]  /*05a0*/  REDG.E.ADD.F32.FTZ.RN.STRONG.GPU desc[UR10][R6.64+-0xc], R11 ;  /* 0xfffff40b060079a6 */ /* 0x0001e8000c12f30a */
[----:B------:R-:W2:Y:S01]  /*05b0*/  LDG.E R13, desc[UR10][R4.64+-0xc] ;  /* 0xfffff40a040d7981 */ /* 0x000ea2000c1e1900 */
[----:B------:R-:W-:Y:S01]  /*05c0*/  BSSY.RECONVERGENT B0, `(.L_x_163) ;  /* 0x0000007000007945 */ /* 0x000fe20003800200 */
[----:B0-2---:R-:W-:-:S07]  /*05d0*/  FMUL R13, R2, R13 ;  /* 0x0000000d020d7220 */ /* 0x005fce0000400000 */
.L_x_164:
[----:B------:R-:W0:Y:S01]  /*05e0*/  LDS R10, [UR6+-0xc] ;  /* 0xfffff406ff0a7984 */ /* 0x000e220008000800 */
[----:B------:R-:W-:Y:S01]  /*05f0*/  MOV R12, UR6 ;  /* 0x00000006000c7c02 */ /* 0x000fe20008000f00 */
[----:B0-----:R-:W-:-:S05]  /*0600*/  FADD R11, R13, R10 ;  /* 0x0000000a0d0b7221 */ /* 0x001fca0000000000 */
[----:B------:R-:W0:Y:S02]  /*0610*/  ATOMS.CAST.SPIN P0, [R12+-0xc], R10, R11 ;  /* 0xfffff40a0c00758d */ /* 0x000e24000180000b */
[----:B0-----:R-:W-:Y:S05]  /*0620*/  @!P0 BRA `(.L_x_164) ;  /* 0xfffffffc00ec8947 */ /* 0x001fea000383ffff */
[----:B------:R-:W-:Y:S05]  /*0630*/  BSYNC.RECONVERGENT B0 ;  /* 0x0000000000007941 */ /* 0x000fea0003800200 */
.L_x_163:
[----:B------:R-:W0:Y:S02]  /*0640*/  LDS R11, [UR5+-0x8] ;  /* 0xfffff805ff0b7984 */ /* 0x000e240008000800 */
[----:B0-----:R-:W-:-:S05]  /*0650*/  FMUL R11, R2, R11 ;  /* 0x0000000b020b7220 */ /* 0x001fca0000400000 */
[----:B------:R0:W-:Y:S04]  /*0660*/  REDG.E.ADD.F32.FTZ.RN.STRONG.GPU desc[UR10][R6.64+-0x8], R11 ;  /* 0xfffff80b060079a6 */ /* 0x0001e8000c12f30a */
[----:B------:R-:W2:Y:S01]  /*0670*/  LDG.E R13, desc[UR10][R4.64+-0x8] ;  /* 0xfffff80a040d7981 */ /* 0x000ea2000c1e1900 */
[----:B------:R-:W-:Y:S01]  /*0680*/  BSSY.RECONVERGENT B0, `(.L_x_165) ;  /* 0x0000007000007945 */ /* 0x000fe20003800200 */
[----:B0-2---:R-:W-:-:S07]  /*0690*/  FMUL R13, R2, R13 ;  /* 0x0000000d020d7220 */ /* 0x005fce0000400000 */
.L_x_166:
[----:B------:R-:W0:Y:S01]  /*06a0*/  LDS R10, [UR6+-0x8] ;  /* 0xfffff806ff0a7984 */ /* 0x000e220008000800 */
[----:B------:R-:W-:Y:S02]  /*06b0*/  IMAD.U32 R12, RZ, RZ, UR6 ;  /* 0x00000006ff0c7e24 */ /* 0x000fe4000f8e00ff */
[----:B0-----:R-:W-:-:S05]  /*06c0*/  FADD R11, R13, R10 ;  /* 0x0000000a0d0b7221 */ /* 0x001fca0000000000 */
[----:B------:R-:W0:Y:S02]  /*06d0*/  ATOMS.CAST.SPIN P0, [R12+-0x8], R10, R11 ;  /* 0xfffff80a0c00758d */ /* 0x000e24000180000b */
[----:B0-----:R-:W-:Y:S05]  /*06e0*/  @!P0 BRA `(.L_x_166) ;  /* 0xfffffffc00ec8947 */ /* 0x001fea000383ffff */
[----:B------:R-:W-:Y:S05]  /*06f0*/  BSYNC.RECONVERGENT B0 ;  /* 0x0000000000007941 */ /* 0x000fea0003800200 */
.L_x_165:
[----:B------:R-:W0:Y:S02]  /*0700*/  LDS R11, [UR5+-0x4] ;  /* 0xfffffc05ff0b7984 */ /* 0x000e240008000800 */
[----:B0-----:R-:W-:-:S05]  /*0710*/  FMUL R11, R2, R11 ;  /* 0x0000000b020b7220 */ /* 0x001fca0000400000 */
[----:B------:R0:W-:Y:S04]  /*0720*/  REDG.E.ADD.F32.FTZ.RN.STRONG.GPU desc[UR10][R6.64+-0x4], R11 ;  /* 0xfffffc0b060079a6 */ /* 0x0001e8000c12f30a */
[----:B------:R-:W2:Y:S01]  /*0730*/  LDG.E R13, desc[UR10][R4.64+-0x4] ;  /* 0xfffffc0a040d7981 */ /* 0x000ea2000c1e1900 */
[----:B------:R-:W-:Y:S01]  /*0740*/  BSSY.RECONVERGENT B0, `(.L_x_167) ;  /* 0x0000007000007945 */ /* 0x000fe20003800200 */
[----:B0-2---:R-:W-:-:S07]  /*0750*/  FMUL R13, R2, R13 ;  /* 0x0000000d020d7220 */ /* 0x005fce0000400000 */
.L_x_168:
[----:B------:R-:W0:Y:S01]  /*0760*/  LDS R10, [UR6+-0x4] ;  /* 0xfffffc06ff0a7984 */ /* 0x000e220008000800 */
[----:B------:R-:W-:Y:S01]  /*0770*/  MOV R12, UR6 ;  /* 0x00000006000c7c02 */ /* 0x000fe20008000f00 */
[----:B0-----:R-:W-:-:S05]  /*0780*/  FADD R11, R13, R10 ;  /* 0x0000000a0d0b7221 */ /* 0x001fca0000000000 */
[----:B------:R-:W0:Y:S02]  /*0790*/  ATOMS.CAST.SPIN P0, [R12+-0x4], R10, R11 ;  /* 0xfffffc0a0c00758d */ /* 0x000e24000180000b */
[----:B0-----:R-:W-:Y:S05]  /*07a0*/  @!P0 BRA `(.L_x_168) ;  /* 0xfffffffc00ec8947 */ /* 0x001fea000383ffff */
[----:B------:R-:W-:Y:S05]  /*07b0*/  BSYNC.RECONVERGENT B0 ;  /* 0x0000000000007941 */ /* 0x000fea0003800200 */
.L_x_167:
[----:B------:R-:W0:Y:S02]  /*07c0*/  LDS R11, [UR5] ;  /* 0x00000005ff0b7984 */ /* 0x000e240008000800 */
[----:B0-----:R-:W-:-:S05]  /*07d0*/  FMUL R11, R2, R11 ;  /* 0x0000000b020b7220 */ /* 0x001fca0000400000 */
[----:B------:R0:W-:Y:S04]  /*07e0*/  REDG.E.ADD.F32.FTZ.RN.STRONG.GPU desc[UR10][R6.64], R11 ;  /* 0x0000000b060079a6 */ /* 0x0001e8000c12f30a */
[----:B------:R-:W2:Y:S01]  /*07f0*/  LDG.E R13, desc[UR10][R4.64] ;  /* 0x0000000a040d7981 */ /* 0x000ea2000c1e1900 */
[----:B------:R-:W-:Y:S01]  /*0800*/  BSSY.RECONVERGENT B0, `(.L_x_169) ;  /* 0x0000007000007945 */ /* 0x000fe20003800200 */
[----:B0-2---:R-:W-:-:S07]  /*0810*/  FMUL R13, R2, R13 ;  /* 0x0000000d020d7220 */ /* 0x005fce0000400000 */
.L_x_170:
[----:B------:R-:W0:Y:S01]  /*0820*/  LDS R10, [UR6] ;  /* 0x00000006ff0a7984 */ /* 0x000e220008000800 */
[----:B------:R-:W-:Y:S01]  /*0830*/  MOV R12, UR6 ;  /* 0x00000006000c7c02 */ /* 0x000fe20008000f00 */
[----:B0-----:R-:W-:-:S05]  /*0840*/  FADD R11, R13, R10 ;  /* 0x0000000a0d0b7221 */ /* 0x001fca0000000000 */
[----:B------:R-:W0:Y:S02]  /*0850*/  ATOMS.CAST.SPIN P0, [R12], R10, R11 ;  /* 0x0000000a0c00758d */ /* 0x000e24000180000b */
[----:B0-----:R-:W-:Y:S05]  /*0860*/  @!P0 BRA `(.L_x_170) ;  /* 0xfffffffc00ec8947 */ /* 0x001fea000383ffff */
[----:B------:R-:W-:Y:S05]  /*0870*/  BSYNC.RECONVERGENT B0 ;  /* 0x0000000000007941 */ /* 0x000fea0003800200 */
.L_x_169:
[----:B------:R-:W0:Y:S02]  /*0880*/  LDS R11, [UR5+0x4] ;  /* 0x00000405ff0b7984 */ /* 0x000e240008000800 */
[----:B0-----:R-:W-:-:S05]  /*0890*/  FMUL R11, R2, R11 ;  /* 0x0000000b020b7220 */ /* 0x001fca0000400000 */
[----:B------:R0:W-:Y:S04]  /*08a0*/  REDG.E.ADD.F32.FTZ.RN.STRONG.GPU desc[UR10][R6.64+0x4], R11 ;  /* 0x0000040b060079a6 */ /* 0x0001e8000c12f30a */
[----:B------:R-:W2:Y:S01]  /*08b0*/  LDG.E R13, desc[UR10][R4.64+0x4] ;  /* 0x0000040a040d7981 */ /* 0x000ea2000c1e1900 */
[----:B------:R-:W-:Y:S01]  /*08c0*/  BSSY.RECONVERGENT B0, `(.L_x_171) ;  /* 0x0000007000007945 */ /* 0x000fe20003800200 */
[----:B0-2---:R-:W-:-:S07]  /*08d0*/  FMUL R13, R2, R13 ;  /* 0x0000000d020d7220 */ /* 0x005fce0000400000 */
.L_x_172:
[----:B------:R-:W0:Y:S01]  /*08e0*/  LDS R10, [UR6+0x4] ;  /* 0x00000406ff0a7984 */ /* 0x000e220008000800 */
[----:B------:R-:W-:Y:S02]  /*08f0*/  IMAD.U32 R12, RZ, RZ, UR6 ;  /* 0x00000006ff0c7e24 */ /* 0x000fe4000f8e00ff */
[----:B0-----:R-:W-:-:S05]  /*0900*/  FADD R11, R13, R10 ;  /* 0x0000000a0d0b7221 */ /* 0x001fca0000000000 */
[----:B------:R-:W0:Y:S02]  /*0910*/  ATOMS.CAST.SPIN P0, [R12+0x4], R10, R11 ;  /* 0x0000040a0c00758d */ /* 0x000e24000180000b */
[----:B0-----:R-:W-:Y:S05]  /*0920*/  @!P0 BRA `(.L_x_172) ;  /* 0xfffffffc00ec8947 */ /* 0x001fea000383ffff */
[----:B------:R-:W-:Y:S05]  /*0930*/  BSYNC.RECONVERGENT B0 ;  /* 0x0000000000007941 */ /* 0x000fea0003800200 */
.L_x_171:
[----:B------:R-:W0:Y:S02]  /*0940*/  LDS R11, [UR5+0x8] ;  /* 0x00000805ff0b7984 */ /* 0x000e240008000800 */
[----:B0-----:R-:W-:-:S05]  /*0950*/  FMUL R11, R2, R11 ;  /* 0x0000000b020b7220 */ /* 0x001fca0000400000 */
[----:B------:R0:W-:Y:S04]  /*0960*/  REDG.E.ADD.F32.FTZ.RN.STRONG.GPU desc[UR10][R6.64+0x8], R11 ;  /* 0x0000080b060079a6 */ /* 0x0001e8000c12f30a */
[----:B------:R-:W2:Y:S01]  /*0970*/  LDG.E R13, desc[UR10][R4.64+0x8] ;  /* 0x0000080a040d7981 */ /* 0x000ea2000c1e1900 */
[----:B------:R-:W-:Y:S01]  /*0980*/  BSSY.RECONVERGENT B0, `(.L_x_173) ;  /* 0x0000007000007945 */ /* 0x000fe20003800200 */
[----:B0-2---:R-:W-:-:S07]  /*0990*/  FMUL R13, R2, R13 ;  /* 0x0000000d020d7220 */ /* 0x005fce0000400000 */
.L_x_174:
[----:B------:R-:W0:Y:S01]  /*09a0*/  LDS R10, [UR6+0x8] ;  /* 0x00000806ff0a7984 */ /* 0x000e220008000800 */
[----:B------:R-:W-:Y:S01]  /*09b0*/  MOV R12, UR6 ;  /* 0x00000006000c7c02 */ /* 0x000fe20008000f00 */
[----:B0-----:R-:W-:-:S05]  /*09c0*/  FADD R11, R13, R10 ;  /* 0x0000000a0d0b7221 */ /* 0x001fca0000000000 */
[----:B------:R-:W0:Y:S02]  /*09d0*/  ATOMS.CAST.SPIN P0, [R12+0x8], R10, R11 ;  /* 0x0000080a0c00758d */ /* 0x000e24000180000b */
[----:B0-----:R-:W-:Y:S05]  /*09e0*/  @!P0 BRA `(.L_x_174) ;  /* 0xfffffffc00ec8947 */ /* 0x001fea000383ffff */
[----:B------:R-:W-:Y:S05]  /*09f0*/  BSYNC.RECONVERGENT B0 ;  /* 0x0000000000007941 */ /* 0x000fea0003800200 */
.L_x_173:
[----:B------:R-:W0:Y:S02]  /*0a00*/  LDS R11, [UR5+0xc] ;  /* 0x00000c05ff0b7984 */ /* 0x000e240008000800 */
[----:B0-----:R-:W-:-:S05]  /*0a10*/  FMUL R11, R2, R11 ;  /* 0x0000000b020b7220 */ /* 0x001fca0000400000 */
[----:B------:R0:W-:Y:S04]  /*0a20*/  REDG.E.ADD.F32.FTZ.RN.STRONG.GPU desc[UR10][R6.64+0xc], R11 ;  /* 0x00000c0b060079a6 */ /* 0x0001e8000c12f30a */
[----:B------:R-:W2:Y:S01]  /*0a30*/  LDG.E R13, desc[UR10][R4.64+0xc] ;  /* 0x00000c0a040d7981 */ /* 0x000ea2000c1e1900 */
[----:B------:R-:W-:Y:S01]  /*0a40*/  BSSY.RECONVERGENT B0, `(.L_x_175) ;  /* 0x0000007000007945 */ /* 0x000fe20003800200 */
[----:B0-2---:R-:W-:-:S07]  /*0a50*/  FMUL R13, R2, R13 ;  /* 0x0000000d020d7220 */ /* 0x005fce0000400000 */
.L_x_176:
[----:B------:R-:W0:Y:S01]  /*0a60*/  LDS R10, [UR6+0xc] ;  /* 0x00000c06ff0a7984 */ /* 0x000e220008000800 */
[----:B------:R-:W-:Y:S01]  /*0a70*/  MOV R12, UR6 ;  /* 0x00000006000c7c02 */ /* 0x000fe20008000f00 */
[----:B0-----:R-:W-:-:S05]  /*0a80*/  FADD R11, R13, R10 ;  /* 0x0000000a0d0b7221 */ /* 0x001fca0000000000 */
[----:B------:R-:W0:Y:S02]  /*0a90*/  ATOMS.CAST.SPIN P0, [R12+0xc], R10, R11 ;  /* 0x00000c0a0c00758d */ /* 0x000e24000180000b */
[----:B0-----:R-:W-:Y:S05]  /*0aa0*/  @!P0 BRA `(.L_x_176) ;  /* 0xfffffffc00ec8947 */ /* 0x001fea000383ffff */
[----:B------:R-:W-:Y:S05]  /*0ab0*/  BSYNC.RECONVERGENT B0 ;  /* 0x0000000000007941 */ /* 0x000fea0003800200 */
.L_x_175:
        /* <DEDUP_REMOVED lines=9> */
.L_x_160:
        /* <DEDUP_REMOVED lines=29> */
.L_x_180:
[----:B------:R-:W0:Y:S01]  /*0d20*/  LDS R10, [UR7] ;  /* 0x00000007ff0a7984 */ /* 0x000e220008000800 */
[----:B------:R-:W-:Y:S01]  /*0d30*/  MOV R12, UR7 ;  /* 0x00000007000c7c02 */ /* 0x000fe20008000f00 */
[----:B0-----:R-:W-:-:S05]  /*0d40*/  FADD R11, R13, R10 ;  /* 0x0000000a0d0b7221 */ /* 0x001fca0000000000 */
[----:B------:R-:W0:Y:S02]  /*0d50*/  ATOMS.CAST.SPIN P0, [R12], R10, R11 ;  /* 0x0000000a0c00758d */ /* 0x000e24000180000b */
[----:B0-----:R-:W-:Y:S05]  /*0d60*/  @!P0 BRA `(.L_x_180) ;  /* 0xfffffffc00ec8947 */ /* 0x001fea000383ffff */
[----:B------:R-:W-:Y:S05]  /*0d70*/  BSYNC.RECONVERGENT B0 ;  /* 0x0000000000007941 */ /* 0x000fea0003800200 */
.L_x_179:
[----:B------:R-:W0:Y:S02]  /*0d80*/  LDS R11, [UR5+0x4] ;  /* 0x00000405ff0b7984 */ /* 0x000e240008000800 */
[----:B0-----:R-:W-:-:S05]  /*0d90*/  FMUL R11, R2, R11 ;  /* 0x0000000b020b7220 */ /* 0x001fca0000400000 */
[----:B------:R0:W-:Y:S04]  /*0da0*/  REDG.E.ADD.F32.FTZ.RN.STRONG.GPU desc[UR10][R4.64+0x4], R11 ;  /* 0x0000040b040079a6 */ /* 0x0001e8000c12f30a */
[----:B------:R-:W2:Y:S01]  /*0db0*/  LDG.E R13, desc[UR10][R6.64+0x4] ;  /* 0x0000040a060d7981 */ /* 0x000ea2000c1e1900 */
[----:B------:R-:W-:Y:S01]  /*0dc0*/  BSSY.RECONVERGENT B0, `(.L_x_181) ;  /* 0x0000007000007945 */ /* 0x000fe20003800200 */
[----:B0-2---:R-:W-:-:S07]  /*0dd0*/  FMUL R13, R2, R13 ;  /* 0x0000000d020d7220 */ /* 0x005fce0000400000 */
.L_x_182:
[----:B------:R-:W0:Y:S01]  /*0de0*/  LDS R10, [UR7+0x4] ;  /* 0x00000407ff0a7984 */ /* 0x000e220008000800 */
[----:B------:R-:W-:Y:S01]  /*0df0*/  MOV R12, UR7 ;  /* 0x00000007000c7c02 */ /* 0x000fe20008000f00 */
[----:B0-----:R-:W-:-:S05]  /*0e00*/  FADD R11, R13, R10 ;  /* 0x0000000a0d0b7221 */ /* 0x001fca0000000000 */
[----:B------:R-:W0:Y:S02]  /*0e10*/  ATOMS.CAST.SPIN P0, [R12+0x4], R10, R11 ;  /* 0x0000040a0c00758d */ /* 0x000e24000180000b */
[----:B0-----:R-:W-:Y:S05]  /*0e20*/  @!P0 BRA `(.L_x_182) ;  /* 0xfffffffc00ec8947 */ /* 0x001fea000383ffff */
[----:B------:R-:W-:Y:S05]  /*0e30*/  BSYNC.RECONVERGENT B0 ;  /* 0x0000000000007941 */ /* 0x000fea0003800200 */
.L_x_181:
[----:B------:R-:W0:Y:S02]  /*0e40*/  LDS R11, [UR5+0x8] ;  /* 0x00000805ff0b7984 */ /* 0x000e240008000800 */
[----:B0-----:R-:W-:-:S05]  /*0e50*/  FMUL R11, R2, R11 ;  /* 0x0000000b020b7220 */ /* 0x001fca0000400000 */
[----:B------:R0:W-:Y:S04]  /*0e60*/  REDG.E.ADD.F32.FTZ.RN.STRONG.GPU desc[UR10][R4.64+0x8], R11 ;  /* 0x0000080b040079a6 */ /* 0x0001e8000c12f30a */
[----:B------:R-:W2:Y:S01]  /*0e70*/  LDG.E R13, desc[UR10][R6.64+0x8] ;  /* 0x0000080a060d7981 */ /* 0x000ea2000c1e1900 */
[----:B------:R-:W-:Y:S01]  /*0e80*/  BSSY.RECONVERGENT B0, `(.L_x_183) ;  /* 0x0000007000007945 */ /* 0x000fe20003800200 */
[----:B0-2---:R-:W-:-:S07]  /*0e90*/  FMUL R13, R2, R13 ;  /* 0x0000000d020d7220 */ /* 0x005fce0000400000 */
.L_x_184:
[----:B------:R-:W0:Y:S01]  /*0ea0*/  LDS R10, [UR7+0x8] ;  /* 0x00000807ff0a7984 */ /* 0x000e220008000800 */
[----:B------:R-:W-:Y:S02]  /*0eb0*/  IMAD.U32 R12, RZ, RZ, UR7 ;  /* 0x00000007ff0c7e24 */ /* 0x000fe4000f8e00ff */
[----:B0-----:R-:W-:-:S05]  /*0ec0*/  FADD R11, R13, R10 ;  /* 0x0000000a0d0b7221 */ /* 0x001fca0000000000 */
[----:B------:R-:W0:Y:S02]  /*0ed0*/  ATOMS.CAST.SPIN P0, [R12+0x8], R10, R11 ;  /* 0x0000080a0c00758d */ /* 0x000e24000180000b */
[----:B0-----:R-:W-:Y:S05]  /*0ee0*/  @!P0 BRA `(.L_x_184) ;  /* 0xfffffffc00ec8947 */ /* 0x001fea000383ffff */
[----:B------:R-:W-:Y:S05]  /*0ef0*/  BSYNC.RECONVERGENT B0 ;  /* 0x0000000000007941 */ /* 0x000fea0003800200 */
.L_x_183:
[----:B------:R-:W0:Y:S02]  /*0f00*/  LDS R11, [UR5+0xc] ;  /* 0x00000c05ff0b7984 */ /* 0x000e240008000800 */
[----:B0-----:R-:W-:-:S05]  /*0f10*/  FMUL R11, R2, R11 ;  /* 0x0000000b020b7220 */ /* 0x001fca0000400000 */
[----:B------:R0:W-:Y:S04]  /*0f20*/  REDG.E.ADD.F32.FTZ.RN.STRONG.GPU desc[UR10][R4.64+0xc], R11 ;  /* 0x00000c0b040079a6 */ /* 0x0001e8000c12f30a */
[----:B------:R-:W2:Y:S01]  /*0f30*/  LDG.E R7, desc[UR10][R6.64+0xc] ;  /* 0x00000c0a06077981 */ /* 0x000ea2000c1e1900 */
[----:B------:R-:W-:Y:S01]  /*0f40*/  BSSY.RECONVERGENT B0, `(.L_x_185) ;  /* 0x0000007000007945 */ /* 0x000fe20003800200 */
[----:B0-2---:R-:W-:-:S07]  /*0f50*/  FMUL R13, R2, R7 ;  /* 0x00000007020d7220 */ /* 0x005fce0000400000 */
.L_x_186:
[----:B------:R-:W0:Y:S01]  /*0f60*/  LDS R4, [UR7+0xc] ;  /* 0x00000c07ff047984 */ /* 0x000e220008000800 */
[----:B------:R-:W-:Y:S01]  /*0f70*/  MOV R6, UR7 ;  /* 0x0000000700067c02 */ /* 0x000fe20008000f00 */
[----:B0-----:R-:W-:-:S05]  /*0f80*/  FADD R5, R13, R4 ;  /* 0x000000040d057221 */ /* 0x001fca0000000000 */
[----:B------:R-:W0:Y:S02]  /*0f90*/  ATOMS.CAST.SPIN P0, [R6+0xc], R4, R5 ;  /* 0x00000c040600758d */ /* 0x000e240001800005 */
[----:B0-----:R-:W-:Y:S05]  /*0fa0*/  @!P0 BRA `(.L_x_186) ;  /* 0xfffffffc00ec8947 */ /* 0x001fea000383ffff */
[----:B------:R-:W-:Y:S05]  /*0fb0*/  BSYNC.RECONVERGENT B0 ;  /* 0x0000000000007941 */ /* 0x000fea0003800200 */
.L_x_185:
[----:B------:R-:W-:-:S12]  /*0fc0*/  UIADD3 UR4, UPT, UPT, UR4, 0x4, URZ ;  /* 0x0000000404047890 */ /* 0x000fd8000fffe0ff */
.L_x_178:
        /* <DEDUP_REMOVED lines=27> */
.L_x_189:
[----:B------:R-:W0:Y:S01]  /*1180*/  LDS R10, [UR5] ;  /* 0x00000005ff0a7984 */ /* 0x000e220008000800 */
[----:B------:R-:W-:Y:S01]  /*1190*/  MOV R12, UR5 ;  /* 0x00000005000c7c02 */ /* 0x000fe20008000f00 */
[----:B0-----:R-:W-:-:S05]  /*11a0*/  FADD R11, R13, R10 ;  /* 0x0000000a0d0b7221 */ /* 0x001fca0000000000 */
[----:B------:R-:W0:Y:S02]  /*11b0*/  ATOMS.CAST.SPIN P0, [R12], R10, R11 ;  /* 0x0000000a0c00758d */ /* 0x000e24000180000b */
[----:B0-----:R-:W-:Y:S05]  /*11c0*/  @!P0 BRA `(.L_x_189) ;  /* 0xfffffffc00ec8947 */ /* 0x001fea000383ffff */
[----:B------:R-:W-:Y:S05]  /*11d0*/  BSYNC.RECONVERGENT B0 ;  /* 0x0000000000007941 */ /* 0x000fea0003800200 */
.L_x_188:
[----:B------:R-:W0:Y:S02]  /*11e0*/  LDS R11, [UR8+0x4] ;  /* 0x00000408ff0b7984 */ /* 0x000e240008000800 */
[----:B0-----:R-:W-:-:S05]  /*11f0*/  FMUL R11, R2, R11 ;  /* 0x0000000b020b7220 */ /* 0x001fca0000400000 */
[----:B------:R0:W-:Y:S04]  /*1200*/  REDG.E.ADD.F32.FTZ.RN.STRONG.GPU desc[UR10][R4.64+0x4], R11 ;  /* 0x0000040b040079a6 */ /* 0x0001e8000c12f30a */
[----:B------:R-:W2:Y:S01]  /*1210*/  LDG.E R7, desc[UR10][R6.64+0x4] ;  /* 0x0000040a06077981 */ /* 0x000ea2000c1e1900 */
[----:B------:R-:W-:Y:S01]  /*1220*/  BSSY.RECONVERGENT B0, `(.L_x_190) ;  /* 0x0000007000007945 */ /* 0x000fe20003800200 */
[----:B0-2---:R-:W-:-:S07]  /*1230*/  FMUL R13, R2, R7 ;  /* 0x00000007020d7220 */ /* 0x005fce0000400000 */
.L_x_191:
[----:B------:R-:W0:Y:S01]  /*1240*/  LDS R4, [UR5+0x4] ;  /* 0x00000405ff047984 */ /* 0x000e220008000800 */
[----:B------:R-:W-:Y:S01]  /*1250*/  MOV R6, UR5 ;  /* 0x0000000500067c02 */ /* 0x000fe20008000f00 */
[----:B0-----:R-:W-:-:S05]  /*1260*/  FADD R5, R13, R4 ;  /* 0x000000040d057221 */ /* 0x001fca0000000000 */
[----:B------:R-:W0:Y:S02]  /*1270*/  ATOMS.CAST.SPIN P0, [R6+0x4], R4, R5 ;  /* 0x000004040600758d */ /* 0x000e240001800005 */
[----:B0-----:R-:W-:Y:S05]  /*1280*/  @!P0 BRA `(.L_x_191) ;  /* 0xfffffffc00ec8947 */ /* 0x001fea000383ffff */
[----:B------:R-:W-:Y:S05]  /*1290*/  BSYNC.RECONVERGENT B0 ;  /* 0x0000000000007941 */ /* 0x000fea0003800200 */
.L_x_190:
[----:B------:R-:W-:-:S12]  /*12a0*/  UIADD3 UR4, UPT, UPT, UR4, 0x2, URZ ;  /* 0x0000000204047890 */ /* 0x000fd8000fffe0ff */
.L_x_187:
        /* <DEDUP_REMOVED lines=26> */
.L_x_192:
[----:B------:R-:W0:Y:S01]  /*1450*/  LDS R4, [UR5] ;  /* 0x00000005ff047984 */ /* 0x000e220008000800 */
[----:B------:R-:W-:Y:S01]  /*1460*/  MOV R2, UR5 ;  /* 0x0000000500027c02 */ /* 0x000fe20008000f00 */
[----:B0-----:R-:W-:-:S05]  /*1470*/  FADD R5, R9, R4 ;  /* 0x0000000409057221 */ /* 0x001fca0000000000 */
[----:B------:R-:W0:Y:S02]  /*1480*/  ATOMS.CAST.SPIN P0, [R2], R4, R5 ;  /* 0x000000040200758d */ /* 0x000e240001800005 */
[----:B0-----:R-:W-:Y:S05]  /*1490*/  @!P0 BRA `(.L_x_192) ;  /* 0xfffffffc00ec8947 */ /* 0x001fea000383ffff */
[----:B------:R-:W-:Y:S05]  /*14a0*/  BSYNC.RECONVERGENT B0 ;  /* 0x0000000000007941 */ /* 0x000fea0003800200 */
.L_x_159:
        /* <DEDUP_REMOVED lines=9> */
.L_x_193:
        /* <DEDUP_REMOVED lines=12> */
.L_x_194:
        /* <DEDUP_REMOVED lines=16> */
.L_x_249:


//--------------------- .text._Z16rpe_q_forward_v2ILj100EEviiiiiiPKiPKfS3_S3_Pf --------------------------
	.section	.text._Z16rpe_q_forward_v2ILj100EEviiiiiiPKiPKfS3_S3_Pf,"ax",@progbits
	.align	128
        .global         _Z16rpe_q_forward_v2ILj100EEviiiiiiPKiPKfS3_S3_Pf
        .type           _Z16rpe_q_forward_v2ILj100EEviiiiiiPKiPKfS3_S3_Pf,@function
        .size           _Z16rpe_q_forward_v2ILj100EEviiiiiiPKiPKfS3_S3_Pf,(.L_x_250 - _Z16rpe_q_forward_v2ILj100EEviiiiiiPKiPKfS3_S3_Pf)
        .other          _Z16rpe_q_forward_v2ILj100EEviiiiiiPKiPKfS3_S3_Pf,@"STO_CUDA_ENTRY STV_DEFAULT"
_Z16rpe_q_forward_v2ILj100EEviiiiiiPKiPKfS3_S3_Pf:
.text._Z16rpe_q_forward_v2ILj100EEviiiiiiPKiPKfS3_S3_Pf:
        /* <DEDUP_REMOVED lines=20> */
[----:B------:R-:W-:-:S07]  /*0140*/  MOV R2, 0x400 ;  /* 0x0000040000027802 */ /* 0x000fce0000000f00 */
[----:B------:R-:W2:Y:S01]  /*0150*/  LDC.64 R6, c[0x0][0x3b0] ;  /* 0x0000ec00ff067b82 */ /* 0x000ea20000000a00 */
[----:B0-----:R-:W-:Y:S01]  /*0160*/  LEA R10, R9, R2, 0x18 ;  /* 0x00000002090a7211 */ /* 0x001fe200078ec0ff */
[----:B------:R-:W-:-:S07]  /*0170*/  IMAD R2, R3, UR4, R0 ;  /* 0x0000000403027c24 */ /* 0x000fce000f8e0200 */
.L_x_197:
[----:B------:R-:W-:-:S04]  /*0180*/  IMAD R9, R2, UR9, R11 ;  /* 0x0000000902097c24 */ /* 0x000fc8000f8e020b */
[----:B0-2---:R-:W-:-:S06]  /*0190*/  IMAD.WIDE R8, R9, 0x4, R6 ;  /* 0x0000000409087825 */ /* 0x005fcc00078e0206 */
[----:B------:R-:W2:Y:S01]  /*01a0*/  LDG.E R8, desc[UR10][R8.64] ;  /* 0x0000000a08087981 */ /* 0x000ea2000c1e1900 */
[----:B------:R-:W-:Y:S02]  /*01b0*/  LEA R13, R11, R10, 0x2 ;  /* 0x0000000a0b0d7211 */ /* 0x000fe400078e10ff */
[----:B-1----:R-:W-:-:S04]  /*01c0*/  IADD3 R11, PT, PT, R12, R11, RZ ;  /* 0x0000000b0c0b7210 */ /* 0x002fc80007ffe0ff */
[----:B------:R-:W-:Y:S01]  /*01d0*/  ISETP.GE.AND P0, PT, R11, UR9, PT ;  /* 0x000000090b007c0c */ /* 0x000fe2000bf06270 */
[----:B--2---:R0:W-:-:S12]  /*01e0*/  STS [R13], R8 ;  /* 0x000000080d007388 */ /* 0x0041d80000000800 */
[----:B------:R-:W-:Y:S05]  /*01f0*/  @!P0 BRA `(.L_x_197) ;  /* 0xfffffffc00e08947 */ /* 0x000fea000383ffff */
.L_x_196:
[----:B------:R-:W-:Y:S05]  /*0200*/  BSYNC.RECONVERGENT B0 ;  /* 0x0000000000007941 */ /* 0x000fea0003800200 */
.L_x_195:
[----:B------:R-:W-:Y:S08]  /*0210*/  BAR.SYNC.DEFER_BLOCKING 0x0 ;  /* 0x0000000000007b1d */ /* 0x000ff00000010000 */
[----:B------:R-:W1:Y:S08]  /*0220*/  LDC R7, c[0x0][0x394] ;  /* 0x0000e500ff077b82 */ /* 0x000e700000000800 */
[----:B------:R-:W2:Y:S01]  /*0230*/  LDC.64 R26, c[0x0][0x3b8] ;  /* 0x0000ee00ff1a7b82 */ /* 0x000ea20000000a00 */
[----:B------:R-:W3:Y:S01]  /*0240*/  LDG.E R4, desc[UR10][R4.64] ;  /* 0x0000000a04047981 */ /* 0x000ee2000c1e1900 */
[----:B------:R-:W-:Y:S01]  /*0250*/  UISETP.GE.AND UP0, UPT, UR9, 0x1, UPT ;  /* 0x000000010900788c */ /* 0x000fe2000bf06270 */
[----:B------:R-:W-:-:S04]  /*0260*/  IMAD R15, R15, R3, R0 ;  /* 0x000000030f0f7224 */ /* 0x000fc800078e0200 */
[----:B--2---:R-:W-:-:S04]  /*0270*/  IMAD.WIDE R26, R15, 0x4, R26 ;  /* 0x000000040f1a7825 */ /* 0x004fc800078e021a */
[----:B------:R-:W-:Y:S01]  /*0280*/  HFMA2 R15, -RZ, RZ, 0, 0 ;  /* 0x00000000ff0f7431 */ /* 0x000fe200000001ff */
[----:B---3--:R-:W2:Y:S02]  /*0290*/  F2I.FLOOR.NTZ R2, R4 ;  /* 0x0000000400027305 */ /* 0x008ea40000207100 */
[----:B--2---:R-:W-:-:S04]  /*02a0*/  VIMNMX R2, PT, PT, RZ, R2, !PT ;  /* 0x00000002ff027248 */ /* 0x004fc80007fe0100 */
[----:B-1----:R-:W-:-:S05]  /*02b0*/  VIADDMNMX R2, R7, 0xffffffff, R2, PT ;  /* 0xffffffff07027846 */ /* 0x002fca0003800102 */
[----:B------:R-:W-:Y:S01]  /*02c0*/  IMAD R0, R2, R3, R0 ;  /* 0x0000000302007224 */ /* 0x000fe200078e0200 */
[----:B------:R-:W-:Y:S06]  /*02d0*/  BRA.U !UP0, `(.L_x_198) ;  /* 0x0000000908347547 */ /* 0x000fec000b800000 */
[----:B------:R-:W-:Y:S02]  /*02e0*/  UISETP.GE.U32.AND UP1, UPT, UR9, 0x10, UPT ;  /* 0x000000100900788c */ /* 0x000fe4000bf26070 */
[----:B------:R-:W-:Y:S01]  /*02f0*/  IMAD R0, R0, UR9, RZ ;  /* 0x0000000900007c24 */ /* 0x000fe2000f8e02ff */
[----:B------:R-:W-:Y:S01]  /*0300*/  ULOP3.LUT UR7, UR9, 0xf, URZ, 0xc0, !UPT ;  /* 0x0000000f09077892 */ /* 0x000fe2000f8ec0ff */
[----:B------:R-:W-:Y:S01]  /*0310*/  MOV R15, RZ ;  /* 0x000000ff000f7202 */ /* 0x000fe20000000f00 */
[----:B------:R-:W-:Y:S02]  /*0320*/  UMOV UR4, URZ ;  /* 0x000000ff00047c82 */ /* 0x000fe40008000000 */
[----:B------:R-:W-:Y:S01]  /*0330*/  SHF.R.S32.HI R3, RZ, 0x1f, R0 ;  /* 0x0000001fff037819 */ /* 0x000fe20000011400 */
[----:B------:R-:W-:Y:S01]  /*0340*/  UISETP.NE.AND UP0, UPT, UR7, URZ, UPT ;  /* 0x000000ff0700728c */ /* 0x000fe2000bf05270 */
[----:B------:R-:W-:Y:S10]  /*0350*/  BRA.U !UP1, `(.L_x_199) ;  /* 0x0000000109d87547 */ /* 0x000ff4000b800000 */
[----:B------:R-:W1:Y:S01]  /*0360*/  LDCU.64 UR12, c[0x0][0x3a8] ;  /* 0x00007500ff0c77ac */ /* 0x000e620008000a00 */
[----:B------:R-:W2:Y:S01]  /*0370*/  S2UR UR6, SR_CgaCtaId ;  /* 0x00000000000679c3 */ /* 0x000ea20000008800 */
[----:B------:R-:W-:Y:S01]  /*0380*/  MOV R15, RZ ;  /* 0x000000ff000f7202 */ /* 0x000fe20000000f00 */
[----:B------:R-:W-:Y:S01]  /*0390*/  UMOV UR5, 0x400 ;  /* 0x0000040000057882 */ /* 0x000fe20000000000 */
[----:B------:R-:W-:Y:S01]  /*03a0*/  ULOP3.LUT UR4, UR9, 0x7ffffff0, URZ, 0xc0, !UPT ;  /* 0x7ffffff009047892 */ /* 0x000fe2000f8ec0ff */
[----:B-1----:R-:W-:-:S04]  /*03b0*/  LEA R18, P0, R0, UR12, 0x2 ;  /* 0x0000000c00127c11 */ /* 0x002fc8000f8010ff */
[----:B------:R-:W-:Y:S02]  /*03c0*/  IADD3 R18, P1, PT, R18, 0x20, RZ ;  /* 0x0000002012127810 */ /* 0x000fe40007f3e0ff */
[----:B------:R-:W-:Y:S01]  /*03d0*/  LEA.HI.X R19, R0, UR13, R3, 0x2, P0 ;  /* 0x0000000d00137c11 */ /* 0x000fe200080f1403 */
[----:B--2---:R-:W-:Y:S02]  /*03e0*/  ULEA UR5, UR6, UR5, 0x18 ;  /* 0x0000000506057291 */ /* 0x004fe4000f8ec0ff */
[----:B------:R-:W-:Y:S01]  /*03f0*/  UIADD3 UR6, UPT, UPT, -UR4, URZ, URZ ;  /* 0x000000ff04067290 */ /* 0x000fe2000fffe1ff */
[----:B------:R-:W-:Y:S01]  /*0400*/  IADD3.X R19, PT, PT, RZ, R19, RZ, P1, !PT ;  /* 0x00000013ff137210 */ /* 0x000fe20000ffe4ff */
[----:B------:R-:W-:-:S12]  /*0410*/  UIADD3 UR5, UPT, UPT, UR5, 0x20, URZ ;  /* 0x0000002005057890 */ /* 0x000fd8000fffe0ff */
.L_x_200:
[----:B------:R-:W2:Y:S04]  /*0420*/  LDG.E R4, desc[UR10][R18.64+-0x20] ;  /* 0xffffe00a12047981 */ /* 0x000ea8000c1e1900 */
[----:B------:R-:W3:Y:S04]  /*0430*/  LDG.E R5, desc[UR10][R18.64+-0x1c] ;  /* 0xffffe40a12057981 */ /* 0x000ee8000c1e1900 */
[----:B------:R-:W4:Y:S04]  /*0440*/  LDG.E R6, desc[UR10][R18.64+-0x18] ;  /* 0xffffe80a12067981 */ /* 0x000f28000c1e1900 */
[----:B------:R-:W5:Y:S04]  /*0450*/  LDG.E R14, desc[UR10][R18.64+-0x14] ;  /* 0xffffec0a120e7981 */ /* 0x000f68000c1e1900 */
[----:B------:R-:W5:Y:S04]  /*0460*/  LDG.E R29, desc[UR10][R18.64+-0x10] ;  /* 0xfffff00a121d7981 */ /* 0x000f68000c1e1900 */
[----:B------:R-:W5:Y:S04]  /*0470*/  LDG.E R12, desc[UR10][R18.64+-0xc] ;  /* 0xfffff40a120c7981 */ /* 0x000f68000c1e1900 */
[----:B0-----:R-:W5:Y:S04]  /*0480*/  LDG.E R13, desc[UR10][R18.64+-0x8] ;  /* 0xfffff80a120d7981 */ /* 0x001f68000c1e1900 */
[----:B------:R-:W5:Y:S04]  /*0490*/  LDG.E R2, desc[UR10][R18.64+-0x4] ;  /* 0xfffffc0a12027981 */ /* 0x000f68000c1e1900 */
[----:B------:R-:W5:Y:S04]  /*04a0*/  LDG.E R17, desc[UR10][R18.64] ;  /* 0x0000000a12117981 */ /* 0x000f68000c1e1900 */
[----:B------:R-:W5:Y:S04]  /*04b0*/  LDG.E R16, desc[UR10][R18.64+0x4] ;  /* 0x0000040a12107981 */ /* 0x000f68000c1e1900 */
[----:B------:R-:W5:Y:S04]  /*04c0*/  LDG.E R21, desc[UR10][R18.64+0x8] ;  /* 0x0000080a12157981 */ /* 0x000f68000c1e1900 */
[----:B------:R-:W5:Y:S04]  /*04d0*/  LDG.E R20, desc[UR10][R18.64+0xc] ;  /* 0x00000c0a12147981 */ /* 0x000f68000c1e1900 */
[----:B------:R-:W5:Y:S04]  /*04e0*/  LDG.E R23, desc[UR10][R18.64+0x10] ;  /* 0x0000100a12177981 */ /* 0x000f68000c1e1900 */
[----:B------:R-:W5:Y:S04]  /*04f0*/  LDG.E R22, desc[UR10][R18.64+0x14] ;  /* 0x0000140a12167981 */ /* 0x000f68000c1e1900 */
[----:B------:R-:W5:Y:S04]  /*0500*/  LDG.E R25, desc[UR10][R18.64+0x18] ;  /* 0x0000180a12197981 */ /* 0x000f68000c1e1900 */
[----:B------:R0:W5:Y:S04]  /*0510*/  LDG.E R24, desc[UR10][R18.64+0x1c] ;  /* 0x00001c0a12187981 */ /* 0x000168000c1e1900 */
[----:B------:R-:W2:Y:S01]  /*0520*/  LDS.128 R8, [UR5+-0x20] ;  /* 0xffffe005ff087984 */ /* 0x000ea20008000c00 */
[----:B------:R-:W-:-:S04]  /*0530*/  UIADD3 UR6, UPT, UPT, UR6, 0x10, URZ ;  /* 0x0000001006067890 */ /* 0x000fc8000fffe0ff */
[----:B------:R-:W-:Y:S01]  /*0540*/  UISETP.NE.AND UP1, UPT, UR6, URZ, UPT ;  /* 0x000000ff0600728c */ /* 0x000fe2000bf25270 */
[----:B0-----:R-:W-:-:S04]  /*0550*/  IADD3 R18, P0, PT, R18, 0x40, RZ ;  /* 0x0000004012127810 */ /* 0x001fc80007f1e0ff */
[----:B------:R-:W-:Y:S01]  /*0560*/  IADD3.X R19, PT, PT, RZ, R19, RZ, P0, !PT ;  /* 0x00000013ff137210 */ /* 0x000fe200007fe4ff */
[----:B--2---:R-:W-:-:S04]  /*0570*/  FFMA R4, R8, R4, R15 ;  /* 0x0000000408047223 */ /* 0x004fc8000000000f */
[----:B---3--:R-:W-:-:S04]  /*0580*/  FFMA R5, R5, R9, R4 ;  /* 0x0000000905057223 */ /* 0x008fc80000000004 */
[----:B----4-:R-:W-:Y:S02]  /*0590*/  FFMA R9, R6, R10, R5 ;  /* 0x0000000a06097223 */ /* 0x010fe40000000005 */
[----:B------:R-:W0:Y:S02]  /*05a0*/  LDS.128 R4, [UR5+-0x10] ;  /* 0xfffff005ff047984 */ /* 0x000e240008000c00 */
[----:B-----5:R-:W-:-:S04]  /*05b0*/  FFMA R9, R14, R11, R9 ;  /* 0x0000000b0e097223 */ /* 0x020fc80000000009 */
[----:B0-----:R-:W-:Y:S02]  /*05c0*/  FFMA R29, R4, R29, R9 ;  /* 0x0000001d041d7223 */ /* 0x001fe40000000009 */
[----:B------:R-:W0:Y:S02]  /*05d0*/  LDS.128 R8, [UR5] ;  /* 0x00000005ff087984 */ /* 0x000e240008000c00 */
[----:B------:R-:W-:-:S04]  /*05e0*/  FFMA R12, R12, R5, R29 ;  /* 0x000000050c0c7223 */ /* 0x000fc8000000001d */
[----:B------:R-:W-:Y:S02]  /*05f0*/  FFMA R5, R13, R6, R12 ;  /* 0x000000060d057223 */ /* 0x000fe4000000000c */
[----:B------:R-:W1:Y:S02]  /*0600*/  LDS.128 R12, [UR5+0x10] ;  /* 0x00001005ff0c7984 */ /* 0x000e640008000c00 */
[----:B------:R-:W-:-:S04]  /*0610*/  FFMA R5, R2, R7, R5 ;  /* 0x0000000702057223 */ /* 0x000fc80000000005 */
[----:B0-----:R-:W-:-:S04]  /*0620*/  FFMA R5, R8, R17, R5 ;  /* 0x0000001108057223 */ /* 0x001fc80000000005 */
[----:B------:R-:W-:-:S04]  /*0630*/  FFMA R16, R16, R9, R5 ;  /* 0x0000000910107223 */ /* 0x000fc80000000005 */
[----:B------:R-:W-:-:S04]  /*0640*/  FFMA R21, R21, R10, R16 ;  /* 0x0000000a15157223 */ /* 0x000fc80000000010 */
[----:B------:R-:W-:-:S04]  /*0650*/  FFMA R11, R20, R11, R21 ;  /* 0x0000000b140b7223 */ /* 0x000fc80000000015 */
[----:B-1----:R-:W-:-:S04]  /*0660*/  FFMA R11, R12, R23, R11 ;  /* 0x000000170c0b7223 */ /* 0x002fc8000000000b */
[----:B------:R-:W-:-:S04]  /*0670*/  FFMA R22, R22, R13, R11 ;  /* 0x0000000d16167223 */ /* 0x000fc8000000000b */
[----:B------:R-:W-:Y:S01]  /*0680*/  FFMA R25, R25, R14, R22 ;  /* 0x0000000e19197223 */ /* 0x000fe20000000016 */
[----:B------:R-:W-:-:S03]  /*0690*/  UIADD3 UR5, UPT, UPT, UR5, 0x40, URZ ;  /* 0x0000004005057890 */ /* 0x000fc6000fffe0ff */
[----:B------:R-:W-:Y:S01]  /*06a0*/  FFMA R15, R24, R15, R25 ;  /* 0x0000000f180f7223 */ /* 0x000fe20000000019 */
[----:B------:R-:W-:Y:S08]  /*06b0*/  BRA.U UP1, `(.L_x_200) ;  /* 0xfffffffd01587547 */ /* 0x000ff0000b83ffff */
.L_x_199:
[----:B------:R-:W-:Y:S05]  /*06c0*/  BRA.U !UP0, `(.L_x_198) ;  /* 0x0000000508387547 */ /* 0x000fea000b800000 */
[----:B------:R-:W-:Y:S02]  /*06d0*/  UISETP.GE.U32.AND UP0, UPT, UR7, 0x8, UPT ;  /* 0x000000080700788c */ /* 0x000fe4000bf06070 */
[----:B------:R-:W-:-:S04]  /*06e0*/  ULOP3.LUT UR8, UR9, 0x7, URZ, 0xc0, !UPT ;  /* 0x0000000709087892 */ /* 0x000fc8000f8ec0ff */
[----:B------:R-:W-:-:S03]  /*06f0*/  UISETP.NE.AND UP1, UPT, UR8, URZ, UPT ;  /* 0x000000ff0800728c */ /* 0x000fc6000bf25270 */
[----:B------:R-:W-:Y:S08]  /*0700*/  BRA.U !UP0, `(.L_x_201) ;  /* 0x0000000108707547 */ /* 0x000ff0000b800000 */
[----:B------:R-:W1:Y:S01]  /*0710*/  LDCU.64 UR6, c[0x0][0x3a8] ;  /* 0x00007500ff0677ac */ /* 0x000e620008000a00 */
[----:B------:R-:W-:-:S04]  /*0720*/  IADD3 R2, P0, PT, R0, UR4, RZ ;  /* 0x0000000400027c10 */ /* 0x000fc8000ff1e0ff */
[----:B------:R-:W-:Y:S02]  /*0730*/  IADD3.X R5, PT, PT, RZ, R3, RZ, P0, !PT ;  /* 0x00000003ff057210 */ /* 0x000fe400007fe4ff */
[----:B-1----:R-:W-:-:S04]  /*0740*/  LEA R12, P0, R2, UR6, 0x2 ;  /* 0x00000006020c7c11 */ /* 0x002fc8000f8010ff */
[----:B0-----:R-:W-:-:S05]  /*0750*/  LEA.HI.X R13, R2, UR7, R5, 0x2, P0 ;  /* 0x00000007020d7c11 */ /* 0x001fca00080f1405 */
[----:B------:R-:W2:Y:S04]  /*0760*/  LDG.E R2, desc[UR10][R12.64] ;  /* 0x0000000a0c027981 */ /* 0x000ea8000c1e1900 */
[----:B------:R-:W3:Y:S04]  /*0770*/  LDG.E R17, desc[UR10][R12.64+0x4] ;  /* 0x0000040a0c117981 */ /* 0x000ee8000c1e1900 */
[----:B------:R-:W4:Y:S04]  /*0780*/  LDG.E R14, desc[UR10][R12.64+0x8] ;  /* 0x0000080a0c0e7981 */ /* 0x000f28000c1e1900 */
[----:B------:R-:W5:Y:S04]  /*0790*/  LDG.E R19, desc[UR10][R12.64+0xc] ;  /* 0x00000c0a0c137981 */ /* 0x000f68000c1e1900 */
[----:B------:R-:W5:Y:S04]  /*07a0*/  LDG.E R16, desc[UR10][R12.64+0x10] ;  /* 0x0000100a0c107981 */ /* 0x000f68000c1e1900 */
[----:B------:R-:W5:Y:S04]  /*07b0*/  LDG.E R21, desc[UR10][R12.64+0x14] ;  /* 0x0000140a0c157981 */ /* 0x000f68000c1e1900 */
[----:B------:R-:W5:Y:S04]  /*07c0*/  LDG.E R18, desc[UR10][R12.64+0x18] ;  /* 0x0000180a0c127981 */ /* 0x000f68000c1e1900 */
[----:B------:R-:W5:Y:S01]  /*07d0*/  LDG.E R23, desc[UR10][R12.64+0x1c] ;  /* 0x00001c0a0c177981 */ /* 0x000f62000c1e1900 */
[----:B------:R-:W0:Y:S01]  /*07e0*/  S2UR UR6, SR_CgaCtaId ;  /* 0x00000000000679c3 */ /* 0x000e220000008800 */
[----:B------:R-:W-:-:S02]  /*07f0*/  UMOV UR5, 0x400 ;  /* 0x0000040000057882 */ /* 0x000fc40000000000 */
[----:B0-----:R-:W-:-:S04]  /*0800*/  ULEA UR5, UR6, UR5, 0x18 ;  /* 0x0000000506057291 */ /* 0x001fc8000f8ec0ff */
[----:B------:R-:W-:Y:S02]  /*0810*/  ULEA UR5, UR4, UR5, 0x2 ;  /* 0x0000000504057291 */ /* 0x000fe4000f8e10ff */
[----:B------:R-:W-:-:S07]  /*0820*/  UIADD3 UR4, UPT, UPT, UR4, 0x8, URZ ;  /* 0x0000000804047890 */ /* 0x000fce000fffe0ff */
[----:B------:R-:W2:Y:S04]  /*0830*/  LDS.128 R4, [UR5] ;  /* 0x00000005ff047984 */ /* 0x000ea80008000c00 */
[----:B------:R-:W0:Y:S01]  /*0840*/  LDS.128 R8, [UR5+0x10] ;  /* 0x00001005ff087984 */ /* 0x000e220008000c00 */
[----:B--2---:R-:W-:-:S04]  /*0850*/  FFMA R2, R4, R2, R15 ;  /* 0x0000000204027223 */ /* 0x004fc8000000000f */
[----:B---3--:R-:W-:-:S04]  /*0860*/  FFMA R5, R17, R5, R2 ;  /* 0x0000000511057223 */ /* 0x008fc80000000002 */
[----:B----4-:R-:W-:-:S04]  /*0870*/  FFMA R6, R14, R6, R5 ;  /* 0x000000060e067223 */ /* 0x010fc80000000005 */
[----:B-----5:R-:W-:-:S04]  /*0880*/  FFMA R7, R19, R7, R6 ;  /* 0x0000000713077223 */ /* 0x020fc80000000006 */
[----:B0-----:R-:W-:-:S04]  /*0890*/  FFMA R8, R8, R16, R7 ;  /* 0x0000001008087223 */ /* 0x001fc80000000007 */
[----:B------:R-:W-:-:S04]  /*08a0*/  FFMA R9, R21, R9, R8 ;  /* 0x0000000915097223 */ /* 0x000fc80000000008 */
[----:B------:R-:W-:-:S04]  /*08b0*/  FFMA R10, R18, R10, R9 ;  /* 0x0000000a120a7223 */ /* 0x000fc80000000009 */
[----:B------:R-:W-:-:S07]  /*08c0*/  FFMA R15, R23, R11, R10 ;  /* 0x0000000b170f7223 */ /* 0x000fce000000000a */
.L_x_201:
[----:B------:R-:W-:Y:S05]  /*08d0*/  BRA.U !UP1, `(.L_x_198) ;  /* 0x0000000109b47547 */ /* 0x000fea000b800000 */
[----:B------:R-:W-:Y:S02]  /*08e0*/  UISETP.GE.U32.AND UP0, UPT, UR8, 0x4, UPT ;  /* 0x000000040800788c */ /* 0x000fe4000bf06070 */
[----:B------:R-:W-:-:S04]  /*08f0*/  ULOP3.LUT UR5, UR9, 0x3, URZ, 0xc0, !UPT ;  /* 0x0000000309057892 */ /* 0x000fc8000f8ec0ff */
[----:B------:R-:W-:-:S03]  /*0900*/  UISETP.NE.AND UP1, UPT, UR5, URZ, UPT ;  /* 0x000000ff0500728c */ /* 0x000fc6000bf25270 */
[----:B------:R-:W-:Y:S08]  /*0910*/  BRA.U !UP0, `(.L_x_202) ;  /* 0x00000001084c7547 */ /* 0x000ff0000b800000 */
[----:B------:R-:W0:Y:S01]  /*0920*/  LDCU.64 UR6, c[0x0][0x3a8] ;  /* 0x00007500ff0677ac */ /* 0x000e220008000a00 */
[----:B------:R-:W-:-:S04]  /*0930*/  IADD3 R2, P0, PT, R0, UR4, RZ ;  /* 0x0000000400027c10 */ /* 0x000fc8000ff1e0ff */
[----:B------:R-:W-:Y:S02]  /*0940*/  IADD3.X R5, PT, PT, RZ, R3, RZ, P0, !PT ;  /* 0x00000003ff057210 */ /* 0x000fe400007fe4ff */
[----:B0-----:R-:W-:-:S04]  /*0950*/  LEA R8, P0, R2, UR6, 0x2 ;  /* 0x0000000602087c11 */ /* 0x001fc8000f8010ff */
[----:B------:R-:W-:-:S05]  /*0960*/  LEA.HI.X R9, R2, UR7, R5, 0x2, P0 ;  /* 0x0000000702097c11 */ /* 0x000fca00080f1405 */
[----:B------:R-:W2:Y:S04]  /*0970*/  LDG.E R2, desc[UR10][R8.64] ;  /* 0x0000000a08027981 */ /* 0x000ea8000c1e1900 */
[----:B------:R-:W3:Y:S04]  /*0980*/  LDG.E R11, desc[UR10][R8.64+0x4] ;  /* 0x0000040a080b7981 */ /* 0x000ee8000c1e1900 */
[----:B------:R-:W4:Y:S04]  /*0990*/  LDG.E R10, desc[UR10][R8.64+0x8] ;  /* 0x0000080a080a7981 */ /* 0x000f28000c1e1900 */
[----:B------:R-:W5:Y:S01]  /*09a0*/  LDG.E R13, desc[UR10][R8.64+0xc] ;  /* 0x00000c0a080d7981 */ /* 0x000f62000c1e1900 */
[----:B------:R-:W0:Y:S01]  /*09b0*/  S2UR UR7, SR_CgaCtaId ;  /* 0x00000000000779c3 */ /* 0x000e220000008800 */
[----:B------:R-:W-:-:S02]  /*09c0*/  UMOV UR6, 0x400 ;  /* 0x0000040000067882 */ /* 0x000fc40000000000 */
[----:B0-----:R-:W-:-:S04]  /*09d0*/  ULEA UR6, UR7, UR6, 0x18 ;  /* 0x0000000607067291 */ /* 0x001fc8000f8ec0ff */
[----:B------:R-:W-:Y:S02]  /*09e0*/  ULEA UR6, UR4, UR6, 0x2 ;  /* 0x0000000604067291 */ /* 0x000fe4000f8e10ff */
[----:B------:R-:W-:-:S07]  /*09f0*/  UIADD3 UR4, UPT, UPT, UR4, 0x4, URZ ;  /* 0x0000000404047890 */ /* 0x000fce000fffe0ff */
[----:B------:R-:W2:Y:S02]  /*0a00*/  LDS.128 R4, [UR6] ;  /* 0x00000006ff047984 */ /* 0x000ea40008000c00 */
[----:B--2---:R-:W-:-:S04]  /*0a10*/  FFMA R2, R4, R2, R15 ;  /* 0x0000000204027223 */ /* 0x004fc8000000000f */
[----:B---3--:R-:W-:-:S04]  /*0a20*/  FFMA R5, R11, R5, R2 ;  /* 0x000000050b057223 */ /* 0x008fc80000000002 */
[----:B----4-:R-:W-:-:S04]  /*0a30*/  FFMA R6, R10, R6, R5 ;  /* 0x000000060a067223 */ /* 0x010fc80000000005 */
[----:B-----5:R-:W-:-:S07]  /*0a40*/  FFMA R15, R13, R7, R6 ;  /* 0x000000070d0f7223 */ /* 0x020fce0000000006 */
.L_x_202:
[----:B------:R-:W-:Y:S05]  /*0a50*/  BRA.U !UP1, `(.L_x_198) ;  /* 0x0000000109547547 */ /* 0x000fea000b800000 */
[----:B------:R-:W1:Y:S01]  /*0a60*/  S2UR UR7, SR_CgaCtaId ;  /* 0x00000000000779c3 */ /* 0x000e620000008800 */
[----:B------:R-:W2:Y:S01]  /*0a70*/  LDCU.64 UR12, c[0x0][0x3a8] ;  /* 0x00007500ff0c77ac */ /* 0x000ea20008000a00 */
[----:B------:R-:W-:Y:S01]  /*0a80*/  IADD3 R0, P0, PT, R0, UR4, RZ ;  /* 0x0000000400007c10 */ /* 0x000fe2000ff1e0ff */
[----:B------:R-:W-:-:S03]  /*0a90*/  UMOV UR6, 0x400 ;  /* 0x0000040000067882 */ /* 0x000fc60000000000 */
[----:B------:R-:W-:Y:S01]  /*0aa0*/  IADD3.X R3, PT, PT, RZ, R3, RZ, P0, !PT ;  /* 0x00000003ff037210 */ /* 0x000fe200007fe4ff */
[----:B------:R-:W-:Y:S01]  /*0ab0*/  UIADD3 UR5, UPT, UPT, -UR5, URZ, URZ ;  /* 0x000000ff05057290 */ /* 0x000fe2000fffe1ff */
[----:B--2---:R-:W-:-:S04]  /*0ac0*/  LEA R4, P1, R0, UR12, 0x2 ;  /* 0x0000000c00047c11 */ /* 0x004fc8000f8210ff */
[----:B------:R-:W-:Y:S01]  /*0ad0*/  LEA.HI.X R5, R0, UR13, R3, 0x2, P1 ;  /* 0x0000000d00057c11 */ /* 0x000fe200088f1403 */
[----:B-1----:R-:W-:-:S04]  /*0ae0*/  ULEA UR6, UR7, UR6, 0x18 ;  /* 0x0000000607067291 */ /* 0x002fc8000f8ec0ff */
[----:B------:R-:W-:-:S12]  /*0af0*/  ULEA UR4, UR4, UR6, 0x2 ;  /* 0x0000000604047291 */ /* 0x000fd8000f8e10ff */
.L_x_203:
[----:B------:R-:W-:Y:S01]  /*0b00*/  MOV R2, R4 ;  /* 0x0000000400027202 */ /* 0x000fe20000000f00 */
[----:B------:R-:W1:Y:S01]  /*0b10*/  LDS R0, [UR4] ;  /* 0x00000004ff007984 */ /* 0x000e620008000800 */
[----:B------:R-:W-:-:S05]  /*0b20*/  MOV R3, R5 ;  /* 0x0000000500037202 */ /* 0x000fca0000000f00 */
[----:B------:R-:W1:Y:S01]  /*0b30*/  LDG.E R2, desc[UR10][R2.64] ;  /* 0x0000000a02027981 */ /* 0x000e62000c1e1900 */
[----:B------:R-:W-:Y:S01]  /*0b40*/  UIADD3 UR5, UPT, UPT, UR5, 0x1, URZ ;  /* 0x0000000105057890 */ /* 0x000fe2000fffe0ff */
[----:B------:R-:W-:Y:S01]  /*0b50*/  IADD3 R4, P0, PT, R4, 0x4, RZ ;  /* 0x0000000404047810 */ /* 0x000fe20007f1e0ff */
[----:B------:R-:W-:Y:S02]  /*0b60*/  UIADD3 UR4, UPT, UPT, UR4, 0x4, URZ ;  /* 0x0000000404047890 */ /* 0x000fe4000fffe0ff */
[----:B------:R-:W-:Y:S01]  /*0b70*/  UISETP.NE.AND UP0, UPT, UR5, URZ, UPT ;  /* 0x000000ff0500728c */ /* 0x000fe2000bf05270 */
[----:B------:R-:W-:Y:S01]  /*0b80*/  IADD3.X R5, PT, PT, RZ, R5, RZ, P0, !PT ;  /* 0x00000005ff057210 */ /* 0x000fe200007fe4ff */
[----:B-1----:R-:W-:-:S07]  /*0b90*/  FFMA R15, R0, R2, R15 ;  /* 0x00000002000f7223 */ /* 0x002fce000000000f */
[----:B------:R-:W-:Y:S05]  /*0ba0*/  BRA.U UP0, `(.L_x_203) ;  /* 0xfffffffd00d47547 */ /* 0x000fea000b83ffff */
.L_x_198:
[----:B------:R-:W-:Y:S01]  /*0bb0*/  STG.E desc[UR10][R26.64], R15 ;  /* 0x0000000f1a007986 */ /* 0x000fe2000c10190a */
[----:B------:R-:W-:Y:S05]  /*0bc0*/  EXIT ;  /* 0x000000000000794d */ /* 0x000fea0003800000 */
.L_x_204:
        /* <DEDUP_REMOVED lines=11> */
.L_x_250:


//--------------------- .text._Z16rpe_q_forward_v2ILj32EEviiiiiiPKiPKfS3_S3_Pf --------------------------
	.section	.text._Z16rpe_q_forward_v2ILj32EEviiiiiiPKiPKfS3_S3_Pf,"ax",@progbits
	.align	128
        .global         _Z16rpe_q_forward_v2ILj32EEviiiiiiPKiPKfS3_S3_Pf
        .type           _Z16rpe_q_forward_v2ILj32EEviiiiiiPKiPKfS3_S3_Pf,@function
        .size           _Z16rpe_q_forward_v2ILj32EEviiiiiiPKiPKfS3_S3_Pf,(.L_x_251 - _Z16rpe_q_forward_v2ILj32EEviiiiiiPKiPKfS3_S3_Pf)
        .other          _Z16rpe_q_forward_v2ILj32EEviiiiiiPKiPKfS3_S3_Pf,@"STO_CUDA_ENTRY STV_DEFAULT"
_Z16rpe_q_forward_v2ILj32EEviiiiiiPKiPKfS3_S3_Pf:
.text._Z16rpe_q_forward_v2ILj32EEviiiiiiPKiPKfS3_S3_Pf:
        /* <DEDUP_REMOVED lines=24> */
.L_x_207:
        /* <DEDUP_REMOVED lines=8> */
.L_x_206:
[----:B------:R-:W-:Y:S05]  /*0200*/  BSYNC.RECONVERGENT B0 ;  /* 0x0000000000007941 */ /* 0x000fea0003800200 */
.L_x_205:
        /* <DEDUP_REMOVED lines=33> */
.L_x_210:
        /* <DEDUP_REMOVED lines=42> */
.L_x_209:
        /* <DEDUP_REMOVED lines=33> */
.L_x_211:
        /* <DEDUP_REMOVED lines=24> */
.L_x_212:
        /* <DEDUP_REMOVED lines=11> */
.L_x_213:
        /* <DEDUP_REMOVED lines=11> */
.L_x_208:
[----:B------:R-:W-:Y:S01]  /*0bb0*/  STG.E desc[UR10][R26.64], R15 ;  /* 0x0000000f1a007986 */ /* 0x000fe2000c10190a */
[----:B------:R-:W-:Y:S05]  /*0bc0*/  EXIT ;  /* 0x000000000000794d */ /* 0x000fea0003800000 */
.L_x_214:
        /* <DEDUP_REMOVED lines=11> */
.L_x_251:


//--------------------- .text._Z16rpe_q_forward_v2ILj16EEviiiiiiPKiPKfS3_S3_Pf --------------------------
	.section	.text._Z16rpe_q_forward_v2ILj16EEviiiiiiPKiPKfS3_S3_Pf,"ax",@progbits
	.align	128
        .global         _Z16rpe_q_forward_v2ILj16EEviiiiiiPKiPKfS3_S3_Pf
        .type           _Z16rpe_q_forward_v2ILj16EEviiiiiiPKiPKfS3_S3_Pf,@function
        .size           _Z16rpe_q_forward_v2ILj16EEviiiiiiPKiPKfS3_S3_Pf,(.L_x_252 - _Z16rpe_q_forward_v2ILj16EEviiiiiiPKiPKfS3_S3_Pf)
        .other          _Z16rpe_q_forward_v2ILj16EEviiiiiiPKiPKfS3_S3_Pf,@"STO_CUDA_ENTRY STV_DEFAULT"
_Z16rpe_q_forward_v2ILj16EEviiiiiiPKiPKfS3_S3_Pf:
.text._Z16rpe_q_forward_v2ILj16EEviiiiiiPKiPKfS3_S3_Pf:
        /* <DEDUP_REMOVED lines=24> */
.L_x_217:
        /* <DEDUP_REMOVED lines=8> */
.L_x_216:
[----:B------:R-:W-:Y:S05]  /*0200*/  BSYNC.RECONVERGENT B0 ;  /* 0x0000000000007941 */ /* 0x000fea0003800200 */
.L_x_215:
        /* <DEDUP_REMOVED lines=33> */
.L_x_220:
        /* <DEDUP_REMOVED lines=42> */
.L_x_219:
        /* <DEDUP_REMOVED lines=33> */
.L_x_221:
        /* <DEDUP_REMOVED lines=24> */
.L_x_222:
        /* <DEDUP_REMOVED lines=11> */
.L_x_223:
        /* <DEDUP_REMOVED lines=11> */
.L_x_218:
[----:B------:R-:W-:Y:S01]  /*0bb0*/  STG.E desc[UR10][R26.64], R15 ;  /* 0x0000000f1a007986 */ /* 0x000fe2000c10190a */
[----:B------:R-:W-:Y:S05]  /*0bc0*/  EXIT ;  /* 0x000000000000794d */ /* 0x000fea0003800000 */
.L_x_224:
        /* <DEDUP_REMOVED lines=11> */
.L_x_252:


//--------------------- .text._Z16rpe_q_forward_v2ILj8EEviiiiiiPKiPKfS3_S3_Pf --------------------------
	.section	.text._Z16rpe_q_forward_v2ILj8EEviiiiiiPKiPKfS3_S3_Pf,"ax",@progbits
	.align	128
        .global         _Z16rpe_q_forward_v2ILj8EEviiiiiiPKiPKfS3_S3_Pf
        .type           _Z16rpe_q_forward_v2ILj8EEviiiiiiPKiPKfS3_S3_Pf,@function
        .size           _Z16rpe_q_forward_v2ILj8EEviiiiiiPKiPKfS3_S3_Pf,(.L_x_253 - _Z16rpe_q_forward_v2ILj8EEviiiiiiPKiPKfS3_S3_Pf)
        .other          _Z16rpe_q_forward_v2ILj8EEviiiiiiPKiPKfS3_S3_Pf,@"STO_CUDA_ENTRY STV_DEFAULT"
_Z16rpe_q_forward_v2ILj8EEviiiiiiPKiPKfS3_S3_Pf:
.text._Z16rpe_q_forward_v2ILj8EEviiiiiiPKiPKfS3_S3_Pf:
        /* <DEDUP_REMOVED lines=24> */
.L_x_227:
        /* <DEDUP_REMOVED lines=8> */
.L_x_226:
[----:B------:R-:W-:Y:S05]  /*0200*/  BSYNC.RECONVERGENT B0 ;  /* 0x0000000000007941 */ /* 0x000fea0003800200 */
.L_x_225:
        /* <DEDUP_REMOVED lines=33> */
.L_x_230:
        /* <DEDUP_REMOVED lines=42> */
.L_x_229:
        /* <DEDUP_REMOVED lines=33> */
.L_x_231:
        /* <DEDUP_REMOVED lines=24> */
.L_x_232:
        /* <DEDUP_REMOVED lines=11> */
.L_x_233:
        /* <DEDUP_REMOVED lines=11> */
.L_x_228:
[----:B------:R-:W-:Y:S01]  /*0bb0*/  STG.E desc[UR10][R26.64], R15 ;  /* 0x0000000f1a007986 */ /* 0x000fe2000c10190a */
[----:B------:R-:W-:Y:S05]  /*0bc0*/  EXIT ;  /* 0x000000000000794d */ /* 0x000fea0003800000 */
.L_x_234:
        /* <DEDUP_REMOVED lines=11> */
.L_x_253:


//--------------------- .text._Z16rpe_q_forward_v2ILj4EEviiiiiiPKiPKfS3_S3_Pf --------------------------
	.section	.text._Z16rpe_q_forward_v2ILj4EEviiiiiiPKiPKfS3_S3_Pf,"ax",@progbits
	.align	128
        .global         _Z16rpe_q_forward_v2ILj4EEviiiiiiPKiPKfS3_S3_Pf
        .type           _Z16rpe_q_forward_v2ILj4EEviiiiiiPKiPKfS3_S3_Pf,@function
        .size           _Z16rpe_q_forward_v2ILj4EEviiiiiiPKiPKfS3_S3_Pf,(.L_x_254 - _Z16rpe_q_forward_v2ILj4EEviiiiiiPKiPKfS3_S3_Pf)
        .other          _Z16rpe_q_forward_v2ILj4EEviiiiiiPKiPKfS3_S3_Pf,@"STO_CUDA_ENTRY STV_DEFAULT"
_Z16rpe_q_forward_v2ILj4EEviiiiiiPKiPKfS3_S3_Pf:
.text._Z16rpe_q_forward_v2ILj4EEviiiiiiPKiPKfS3_S3_Pf:
        /* <DEDUP_REMOVED lines=24> */
.L_x_237:
        /* <DEDUP_REMOVED lines=8> */
.L_x_236:
[----:B------:R-:W-:Y:S05]  /*0200*/  BSYNC.RECONVERGENT B0 ;  /* 0x0000000000007941 */ /* 0x000fea0003800200 */
.L_x_235:
        /* <DEDUP_REMOVED lines=33> */
.L_x_240:
        /* <DEDUP_REMOVED lines=42> */
.L_x_239:
        /* <DEDUP_REMOVED lines=33> */
.L_x_241:
        /* <DEDUP_REMOVED lines=24> */
.L_x_242:
        /* <DEDUP_REMOVED lines=11> */
.L_x_243:
        /* <DEDUP_REMOVED lines=11> */
.L_x_238:
[----:B------:R-:W-:Y:S01]  /*0bb0*/  STG.E desc[UR10][R26.64], R15 ;  /* 0x0000000f1a007986 */ /* 0x000fe2000c10190a */
[----:B------:R-:W-:Y:S05]  /*0bc0*/  EXIT ;  /* 0x000000000000794d */ /* 0x000fea0003800000 */
.L_x_244:
        /* <DEDUP_REMOVED lines=11> */
.L_x_254:


//--------------------- .nv.shared._Z17rpe_q_backward_v2ILj100EEviiiiiiPKiPKfS3_S3_PfS4_S4_ --------------------------
	.section	.nv.shared._Z17rpe_q_backward_v2ILj100EEviiiiiiPKiPKfS3_S3_PfS4_S4_,"aw",@nobits
	.sectionflags	@""
	.align	4
.nv.shared._Z17rpe_q_backward_v2ILj100EEviiiiiiPKiPKfS3_S3_PfS4_S4_:
	.zero		1824


//--------------------- .nv.shared.reserved.0     --------------------------
	.section	.nv.shared.reserved.0,"aw",@nobits
	.weak		__nv_reservedSMEM_offset_0_alias
	.size		__nv_reservedSMEM_offset_0_alias, 0, 64
	.other		__nv_reservedSMEM_offset_0_alias,@"STO_CUDA_RESERVED_SHARED STV_DEFAULT"
__nv_reservedSMEM_offset_0_alias:
	.zero		0
	.zero		64


//--------------------- .nv.shared._Z17rpe_q_backward_v2ILj32EEviiiiiiPKiPKfS3_S3_PfS4_S4_ --------------------------
	.section	.nv.shared._Z17rpe_q_backward_v2ILj32EEviiiiiiPKiPKfS3_S3_PfS4_S4_,"aw",@nobits
	.sectionflags	@""
	.align	4
.nv.shared._Z17rpe_q_backward_v2ILj32EEviiiiiiPKiPKfS3_S3_PfS4_S4_:
	.zero		1280


//--------------------- .nv.shared._Z17rpe_q_backward_v2ILj16EEviiiiiiPKiPKfS3_S3_PfS4_S4_ --------------------------
	.section	.nv.shared._Z17rpe_q_backward_v2ILj16EEviiiiiiPKiPKfS3_S3_PfS4_S4_,"aw",@nobits
	.sectionflags	@""
	.align	4
.nv.shared._Z17rpe_q_backward_v2ILj16EEviiiiiiPKiPKfS3_S3_PfS4_S4_:
	.zero		1152


//--------------------- .nv.shared._Z17rpe_q_backward_v2ILj8EEviiiiiiPKiPKfS3_S3_PfS4_S4_ --------------------------
	.section	.nv.shared._Z17rpe_q_backward_v2ILj8EEviiiiiiPKiPKfS3_S3_PfS4_S4_,"aw",@nobits
	.sectionflags	@""
	.align	4
.nv.shared._Z17rpe_q_backward_v2ILj8EEviiiiiiPKiPKfS3_S3_PfS4_S4_:
	.zero		1088


//--------------------- .nv.shared._Z17rpe_q_backward_v2ILj4EEviiiiiiPKiPKfS3_S3_PfS4_S4_ --------------------------
	.section	.nv.shared._Z17rpe_q_backward_v2ILj4EEviiiiiiPKiPKfS3_S3_PfS4_S4_,"aw",@nobits
	.sectionflags	@""
	.align	4
.nv.shared._Z17rpe_q_backward_v2ILj4EEviiiiiiPKiPKfS3_S3_PfS4_S4_:
	.zero		1056


//--------------------- .nv.shared._Z16rpe_q_forward_v2ILj100EEviiiiiiPKiPKfS3_S3_Pf --------------------------
	.section	.nv.shared._Z16rpe_q_forward_v2ILj100EEviiiiiiPKiPKfS3_S3_Pf,"aw",@nobits
	.sectionflags	@""
	.align	4
.nv.shared._Z16rpe_q_forward_v2ILj100EEviiiiiiPKiPKfS3_S3_Pf:
	.zero		1424


//--------------------- .nv.shared._Z16rpe_q_forward_v2ILj32EEviiiiiiPKiPKfS3_S3_Pf --------------------------
	.section	.nv.shared._Z16rpe_q_forward_v2ILj32EEviiiiiiPKiPKfS3_S3_Pf,"aw",@nobits
	.sectionflags	@""
	.align	4
.nv.shared._Z16rpe_q_forward_v2ILj32EEviiiiiiPKiPKfS3_S3_Pf:
	.zero		1152


//--------------------- .nv.shared._Z16rpe_q_forward_v2ILj16EEviiiiiiPKiPKfS3_S3_Pf --------------------------
	.section	.nv.shared._Z16rpe_q_forward_v2ILj16EEviiiiiiPKiPKfS3_S3_Pf,"aw",@nobits
	.sectionflags	@""
	.align	4
.nv.shared._Z16rpe_q_forward_v2ILj16EEviiiiiiPKiPKfS3_S3_Pf:
	.zero		1088


//--------------------- .nv.shared._Z16rpe_q_forward_v2ILj8EEviiiiiiPKiPKfS3_S3_Pf --------------------------
	.section	.nv.shared._Z16rpe_q_forward_v2ILj8EEviiiiiiPKiPKfS3_S3_Pf,"aw",@nobits
	.sectionflags	@""
	.align	4
.nv.shared._Z16rpe_q_forward_v2ILj8EEviiiiiiPKiPKfS3_S3_Pf:
	.zero		1056


//--------------------- .nv.shared._Z16rpe_q_forward_v2ILj4EEviiiiiiPKiPKfS3_S3_Pf --------------------------
	.section	.nv.shared._Z16rpe_q_forward_v2ILj4EEviiiiiiPKiPKfS3_S3_Pf,"aw",@nobits
	.sectionflags	@""
	.align	4
.nv.shared._Z16rpe_q_forward_v2ILj4EEviiiiiiPKiPKfS3_S3_Pf:
	.zero		1040


//--------------------- .nv.constant0._Z17rpe_q_backward_v2ILj100EEviiiiiiPKiPKfS3_S3_PfS4_S4_ --------------------------
	.section	.nv.constant0._Z17rpe_q_backward_v2ILj100EEviiiiiiPKiPKfS3_S3_PfS4_S4_,"a",@progbits
	.sectionflags	@""
	.align	4
.nv.constant0._Z17rpe_q_backward_v2ILj100EEviiiiiiPKiPKfS3_S3_PfS4_S4_:
	.zero		976


//--------------------- .nv.constant0._Z17rpe_q_backward_v2ILj32EEviiiiiiPKiPKfS3_S3_PfS4_S4_ --------------------------
	.section	.nv.constant0._Z17rpe_q_backward_v2ILj32EEviiiiiiPKiPKfS3_S3_PfS4_S4_,"a",@progbits
	.sectionflags	@""
	.align	4
.nv.constant0._Z17rpe_q_backward_v2ILj32EEviiiiiiPKiPKfS3_S3_PfS4_S4_:
	.zero		976


//--------------------- .nv.constant0._Z17rpe_q_backward_v2ILj16EEviiiiiiPKiPKfS3_S3_PfS4_S4_ --------------------------
	.section	.nv.constant0._Z17rpe_q_backward_v2ILj16EEviiiiiiPKiPKfS3_S3_PfS4_S4_,"a",@progbits
	.sectionflags	@""
	.align	4
.nv.constant0._Z17rpe_q_backward_v2ILj16EEviiiiiiPKiPKfS3_S3_PfS4_S4_:
	.zero		976


//--------------------- .nv.constant0._Z17rpe_q_backward_v2ILj8EEviiiiiiPKiPKfS3_S3_PfS4_S4_ --------------------------
	.section	.nv.constant0._Z17rpe_q_backward_v2ILj8EEviiiiiiPKiPKfS3_S3_PfS4_S4_,"a",@progbits
	.sectionflags	@""
	.align	4
.nv.constant0._Z17rpe_q_backward_v2ILj8EEviiiiiiPKiPKfS3_S3_PfS4_S4_:
	.zero		976


//--------------------- .nv.constant0._Z17rpe_q_backward_v2ILj4EEviiiiiiPKiPKfS3_S3_PfS4_S4_ --------------------------
	.section	.nv.constant0._Z17rpe_q_backward_v2ILj4EEviiiiiiPKiPKfS3_S3_PfS4_S4_,"a",@progbits
	.sectionflags	@""
	.align	4
.nv.constant0._Z17rpe_q_backward_v2ILj4EEviiiiiiPKiPKfS3_S3_PfS4_S4_:
	.zero		976


//--------------------- .nv.constant0._Z16rpe_q_forward_v2ILj100EEviiiiiiPKiPKfS3_S3_Pf --------------------------
	.section	.nv.constant0._Z16rpe_q_forward_v2ILj100EEviiiiiiPKiPKfS3_S3_Pf,"a",@progbits
	.sectionflags	@""
	.align	4
.nv.constant0._Z16rpe_q_forward_v2ILj100EEviiiiiiPKiPKfS3_S3_Pf:
	.zero		960


//--------------------- .nv.constant0._Z16rpe_q_forward_v2ILj32EEviiiiiiPKiPKfS3_S3_Pf --------------------------
	.section	.nv.constant0._Z16rpe_q_forward_v2ILj32EEviiiiiiPKiPKfS3_S3_Pf,"a",@progbits
	.sectionflags	@""
	.align	4
.nv.constant0._Z16rpe_q_forward_v2ILj32EEviiiiiiPKiPKfS3_S3_Pf:
	.zero		960


//--------------------- .nv.constant0._Z16rpe_q_forward_v2ILj16EEviiiiiiPKiPKfS3_S3_Pf --------------------------
	.section	.nv.constant0._Z16rpe_q_forward_v2ILj16EEviiiiiiPKiPKfS3_S3_Pf,"a",@progbits
	.sectionflags	@""
	.align	4
.nv.constant0._Z16rpe_q_forward_v2ILj16EEviiiiiiPKiPKfS3_S3_Pf:
	.zero		960


//--------------------- .nv.constant0._Z16rpe_q_forward_v2ILj8EEviiiiiiPKiPKfS3_S3_Pf --------------------------
	.section	.nv.constant0._Z16rpe_q_forward_v2ILj8EEviiiiiiPKiPKfS3_S3_Pf,"a",@progbits
	.sectionflags	@""
	.align	4
.nv.constant0._Z16rpe_q_forward_v2ILj8EEviiiiiiPKiPKfS3_S3_Pf:
	.zero		960


//--------------------- .nv.constant0._Z16rpe_q_forward_v2ILj4EEviiiiiiPKiPKfS3_S3_Pf --------------------------
	.section	.nv.constant0._Z16rpe_q_forward_v2ILj4EEviiiiiiPKiPKfS3_S3_Pf,"a",@progbits
	.sectionflags	@""
	.align	4
.nv.constant0._Z16rpe_q_forward_v2ILj4EEviiiiiiPKiPKfS3_S3_Pf:
	.zero		960


//--------------------- SYMBOLS --------------------------

	.type		.nv.reservedSmem.offset0,@object
	.size		.nv.reservedSmem.offset0,0x4
	.type		.nv.reservedSmem.cap,@object
	.size		.nv.reservedSmem.cap,0x4
